	.target	sm_100a

	.elftype	@"ET_EXEC"


//--------------------- .note.nv.tkinfo           --------------------------
	.section	.note.nv.tkinfo,"",@"SHT_NOTE"
	.sectionflags	@"SHF_NOTE_NV_TKINFO"
	.tkinfo
        /*0018*/ 	.word	0x00000002
        /*0030*/ 	.string	""
        /*0030*/ 	.string	"ptxas"
        /*0030*/ 	.string	"Cuda compilation tools, release 13.0, V13.0.88"
        /*0030*/ 	.string	"Build cuda_13.0.r13.0/compiler.36424714_0"
        /*0030*/ 	.string	"-arch sm_100a -m 64 "



//--------------------- .note.nv.cuinfo           --------------------------
	.section	.note.nv.cuinfo,"",@"SHT_NOTE"
	.sectionflags	@"SHF_NOTE_NV_CUINFO"
        /*0018*/ 	.short	0x0002
        /*001a*/ 	.short	0x0064
        /*001c*/ 	.short	0x0082
	.zero		2


//--------------------- .nv.info                  --------------------------
	.section	.nv.info,"",@"SHT_CUDA_INFO"
	.align	4


	//----- nvinfo : EIATTR_REGCOUNT
	.align		4
        /*0000*/ 	.byte	0x04, 0x2f
        /*0002*/ 	.short	(.L_19 - .L_18)
	.align		4
.L_18:
        /*0004*/ 	.word	index@(_ZN7cutlass13device_kernelINS_4gemm6kernel13GemmUniversalIN4cute5tupleIJiiiiEEENS1_10collective13CollectiveMmaINS1_35MainloopSm100TmaUmmaWarpSpecializedILi5ELi2ELi4ENS5_IJNS4_1CILi2EEESB_NSA_ILi1EEEEEEEENS5_IJNSA_ILi256EEENSA_ILi64EEENSA_ILi128EEEEEENS_12float_e5m2_tENS5_IJlSC_lEEESJ_SK_NS4_8TiledMMAINS4_8MMA_AtomIJNS4_10MMA_TraitsINS4_25SM100_MMA_F8F6F4_2x1SM_SSEJSJ_SJ_fSF_SG_NS4_17integral_constantINS4_4UMMA5MajorELSR_0EEESS_NSP_INSQ_7ScaleInELST_0EEESU_EEEEEENS4_6LayoutINS5_IJSC_SC_SC_EEENS5_IJNSA_ILi0EEESZ_SZ_EEEEENS5_IJNS4_10UnderscoreES12_S12_EEEEENS4_28SM100_TMA_2SM_LOAD_MULTICASTENS4_14ComposedLayoutINS4_7SwizzleILi3ELi4ELi3EEENS4_18smem_ptr_flag_bitsILi8EEENSX_INS5_IJNSA_ILi8EEESH_EEENS5_IJSH_SC_EEEEEEEvNS4_8identityENS4_18SM100_TMA_2SM_LOADES1F_vS1G_EENS_8epilogue10collective18CollectiveEpilogueINS1J_23Sm100TmaWarpSpecializedILi1ELi1ELi64ELb0ELb0EEEJNS5_IJSH_SG_SH_EEENS5_IJNSX_ISH_SC_EENSX_ISG_SC_EEEEESJ_SK_SJ_SK_NS1J_6fusion15FusionCallbacksIS1N_NS1S_17LinearCombinationISJ_fSJ_fLNS_15FloatRoundStyleE2EEES1O_S1R_JEEENS4_5SM1004TMEM4LOAD26SM100_TMEM_LOAD_32dp32b64xENS4_13SM90_TMA_LOADENS16_INS17_ILi2ELi4ELi3EEES1A_NSX_INS5_IJS1B_SG_EEENS5_IJSG_SC_EEEEEEENS4_39AutoVectorizingCopyWithAssumedAlignmentILi128EEENS4_14SM90_TMA_STOREES27_S29_S29_EEEvvEEEEvNT_6ParamsE)
        /*0008*/ 	.word	0x0000009a


	//----- nvinfo : EIATTR_FRAME_SIZE
	.align		4
.L_19:
        /*000c*/ 	.byte	0x04, 0x11
        /*000e*/ 	.short	(.L_21 - .L_20)
	.align		4
.L_20:
        /*0010*/ 	.word	index@($__internal_2_$__cuda_sm10x_tcgen05_guardrail_trap_unallocated_columns_being_dealloced)
        /*0014*/ 	.word	0x00000000


	//----- nvinfo : EIATTR_FRAME_SIZE
	.align		4
.L_21:
        /*0018*/ 	.byte	0x04, 0x11
        /*001a*/ 	.short	(.L_23 - .L_22)
	.align		4
.L_22:
        /*001c*/ 	.word	index@($__internal_1_$__cuda_sm10x_tcgen05_guardrail_trap_phase_invalid_during_alloc)
        /*0020*/ 	.word	0x00000000


	//----- nvinfo : EIATTR_FRAME_SIZE
	.align		4
.L_23:
        /*0024*/ 	.byte	0x04, 0x11
        /*0026*/ 	.short	(.L_25 - .L_24)
	.align		4
.L_24:
        /*0028*/ 	.word	index@($__internal_0_$__cuda_sm10x_tcgen05_guardrail_trap_col_being_dealloced_not_returned_by_alloc)
        /*002c*/ 	.word	0x00000000


	//----- nvinfo : EIATTR_FRAME_SIZE
	.align		4
.L_25:
        /*0030*/ 	.byte	0x04, 0x11
        /*0032*/ 	.short	(.L_27 - .L_26)
	.align		4
.L_26:
        /*0034*/ 	.word	index@(_ZN7cutlass13device_kernelINS_4gemm6kernel13GemmUniversalIN4cute5tupleIJiiiiEEENS1_10collective13CollectiveMmaINS1_35MainloopSm100TmaUmmaWarpSpecializedILi5ELi2ELi4ENS5_IJNS4_1CILi2EEESB_NSA_ILi1EEEEEEEENS5_IJNSA_ILi256EEENSA_ILi64EEENSA_ILi128EEEEEENS_12float_e5m2_tENS5_IJlSC_lEEESJ_SK_NS4_8TiledMMAINS4_8MMA_AtomIJNS4_10MMA_TraitsINS4_25SM100_MMA_F8F6F4_2x1SM_SSEJSJ_SJ_fSF_SG_NS4_17integral_constantINS4_4UMMA5MajorELSR_0EEESS_NSP_INSQ_7ScaleInELST_0EEESU_EEEEEENS4_6LayoutINS5_IJSC_SC_SC_EEENS5_IJNSA_ILi0EEESZ_SZ_EEEEENS5_IJNS4_10UnderscoreES12_S12_EEEEENS4_28SM100_TMA_2SM_LOAD_MULTICASTENS4_14ComposedLayoutINS4_7SwizzleILi3ELi4ELi3EEENS4_18smem_ptr_flag_bitsILi8EEENSX_INS5_IJNSA_ILi8EEESH_EEENS5_IJSH_SC_EEEEEEEvNS4_8identityENS4_18SM100_TMA_2SM_LOADES1F_vS1G_EENS_8epilogue10collective18CollectiveEpilogueINS1J_23Sm100TmaWarpSpecializedILi1ELi1ELi64ELb0ELb0EEEJNS5_IJSH_SG_SH_EEENS5_IJNSX_ISH_SC_EENSX_ISG_SC_EEEEESJ_SK_SJ_SK_NS1J_6fusion15FusionCallbacksIS1N_NS1S_17LinearCombinationISJ_fSJ_fLNS_15FloatRoundStyleE2EEES1O_S1R_JEEENS4_5SM1004TMEM4LOAD26SM100_TMEM_LOAD_32dp32b64xENS4_13SM90_TMA_LOADENS16_INS17_ILi2ELi4ELi3EEES1A_NSX_INS5_IJS1B_SG_EEENS5_IJSG_SC_EEEEEEENS4_39AutoVectorizingCopyWithAssumedAlignmentILi128EEENS4_14SM90_TMA_STOREES27_S29_S29_EEEvvEEEEvNT_6ParamsE)
        /*0038*/ 	.word	0x00000000


	//----- nvinfo : EIATTR_MIN_STACK_SIZE
	.align		4
.L_27:
        /*003c*/ 	.byte	0x04, 0x12
        /*003e*/ 	.short	(.L_29 - .L_28)
	.align		4
.L_28:
        /*0040*/ 	.word	index@(_ZN7cutlass13device_kernelINS_4gemm6kernel13GemmUniversalIN4cute5tupleIJiiiiEEENS1_10collective13CollectiveMmaINS1_35MainloopSm100TmaUmmaWarpSpecializedILi5ELi2ELi4ENS5_IJNS4_1CILi2EEESB_NSA_ILi1EEEEEEEENS5_IJNSA_ILi256EEENSA_ILi64EEENSA_ILi128EEEEEENS_12float_e5m2_tENS5_IJlSC_lEEESJ_SK_NS4_8TiledMMAINS4_8MMA_AtomIJNS4_10MMA_TraitsINS4_25SM100_MMA_F8F6F4_2x1SM_SSEJSJ_SJ_fSF_SG_NS4_17integral_constantINS4_4UMMA5MajorELSR_0EEESS_NSP_INSQ_7ScaleInELST_0EEESU_EEEEEENS4_6LayoutINS5_IJSC_SC_SC_EEENS5_IJNSA_ILi0EEESZ_SZ_EEEEENS5_IJNS4_10UnderscoreES12_S12_EEEEENS4_28SM100_TMA_2SM_LOAD_MULTICASTENS4_14ComposedLayoutINS4_7SwizzleILi3ELi4ELi3EEENS4_18smem_ptr_flag_bitsILi8EEENSX_INS5_IJNSA_ILi8EEESH_EEENS5_IJSH_SC_EEEEEEEvNS4_8identityENS4_18SM100_TMA_2SM_LOADES1F_vS1G_EENS_8epilogue10collective18CollectiveEpilogueINS1J_23Sm100TmaWarpSpecializedILi1ELi1ELi64ELb0ELb0EEEJNS5_IJSH_SG_SH_EEENS5_IJNSX_ISH_SC_EENSX_ISG_SC_EEEEESJ_SK_SJ_SK_NS1J_6fusion15FusionCallbacksIS1N_NS1S_17LinearCombinationISJ_fSJ_fLNS_15FloatRoundStyleE2EEES1O_S1R_JEEENS4_5SM1004TMEM4LOAD26SM100_TMEM_LOAD_32dp32b64xENS4_13SM90_TMA_LOADENS16_INS17_ILi2ELi4ELi3EEES1A_NSX_INS5_IJS1B_SG_EEENS5_IJSG_SC_EEEEEEENS4_39AutoVectorizingCopyWithAssumedAlignmentILi128EEENS4_14SM90_TMA_STOREES27_S29_S29_EEEvvEEEEvNT_6ParamsE)
        /*0044*/ 	.word	0x00000000
.L_29:


//--------------------- .nv.compat                --------------------------
	.section	.nv.compat,"",@"SHT_CUDA_COMPAT_INFO"
	.align	4
        /*0000*/ 	.byte	0x02, 0x09, 0x01, 0x00, 0x02, 0x02, 0x02, 0x00, 0x02, 0x05, 0x05, 0x00, 0x03, 0x07, 0x01, 0x01
        /*0010*/ 	.byte	0x02, 0x03, 0x01, 0x00, 0x02, 0x06, 0x01, 0x00, 0x04, 0x0b, 0x08, 0x00, 0x09, 0x00, 0x00, 0x00
        /*0020*/ 	.byte	0x00, 0x00, 0x00, 0x00


//--------------------- .nv.info._ZN7cutlass13device_kernelINS_4gemm6kernel13GemmUniversalIN4cute5tupleIJiiiiEEENS1_10collective13CollectiveMmaINS1_35MainloopSm100TmaUmmaWarpSpecializedILi5ELi2ELi4ENS5_IJNS4_1CILi2EEESB_NSA_ILi1EEEEEEEENS5_IJNSA_ILi256EEENSA_ILi64EEENSA_ILi128EEEEEENS_12float_e5m2_tENS5_IJlSC_lEEESJ_SK_NS4_8TiledMMAINS4_8MMA_AtomIJNS4_10MMA_TraitsINS4_25SM100_MMA_F8F6F4_2x1SM_SSEJSJ_SJ_fSF_SG_NS4_17integral_constantINS4_4UMMA5MajorELSR_0EEESS_NSP_INSQ_7ScaleInELST_0EEESU_EEEEEENS4_6LayoutINS5_IJSC_SC_SC_EEENS5_IJNSA_ILi0EEESZ_SZ_EEEEENS5_IJNS4_10UnderscoreES12_S12_EEEEENS4_28SM100_TMA_2SM_LOAD_MULTICASTENS4_14ComposedLayoutINS4_7SwizzleILi3ELi4ELi3EEENS4_18smem_ptr_flag_bitsILi8EEENSX_INS5_IJNSA_ILi8EEESH_EEENS5_IJSH_SC_EEEEEEEvNS4_8identityENS4_18SM100_TMA_2SM_LOADES1F_vS1G_EENS_8epilogue10collective18CollectiveEpilogueINS1J_23Sm100TmaWarpSpecializedILi1ELi1ELi64ELb0ELb0EEEJNS5_IJSH_SG_SH_EEENS5_IJNSX_ISH_SC_EENSX_ISG_SC_EEEEESJ_SK_SJ_SK_NS1J_6fusion15FusionCallbacksIS1N_NS1S_17LinearCombinationISJ_fSJ_fLNS_15FloatRoundStyleE2EEES1O_S1R_JEEENS4_5SM1004TMEM4LOAD26SM100_TMEM_LOAD_32dp32b64xENS4_13SM90_TMA_LOADENS16_INS17_ILi2ELi4ELi3EEES1A_NSX_INS5_IJS1B_SG_EEENS5_IJSG_SC_EEEEEEENS4_39AutoVectorizingCopyWithAssumedAlignmentILi128EEENS4_14SM90_TMA_STOREES27_S29_S29_EEEvvEEEEvNT_6ParamsE --------------------------
	.section	.nv.info._ZN7cutlass13device_kernelINS_4gemm6kernel13GemmUniversalIN4cute5tupleIJiiiiEEENS1_10collective13CollectiveMmaINS1_35MainloopSm100TmaUmmaWarpSpecializedILi5ELi2ELi4ENS5_IJNS4_1CILi2EEESB_NSA_ILi1EEEEEEEENS5_IJNSA_ILi256EEENSA_ILi64EEENSA_ILi128EEEEEENS_12float_e5m2_tENS5_IJlSC_lEEESJ_SK_NS4_8TiledMMAINS4_8MMA_AtomIJNS4_10MMA_TraitsINS4_25SM100_MMA_F8F6F4_2x1SM_SSEJSJ_SJ_fSF_SG_NS4_17integral_constantINS4_4UMMA5MajorELSR_0EEESS_NSP_INSQ_7ScaleInELST_0EEESU_EEEEEENS4_6LayoutINS5_IJSC_SC_SC_EEENS5_IJNSA_ILi0EEESZ_SZ_EEEEENS5_IJNS4_10UnderscoreES12_S12_EEEEENS4_28SM100_TMA_2SM_LOAD_MULTICASTENS4_14ComposedLayoutINS4_7SwizzleILi3ELi4ELi3EEENS4_18smem_ptr_flag_bitsILi8EEENSX_INS5_IJNSA_ILi8EEESH_EEENS5_IJSH_SC_EEEEEEEvNS4_8identityENS4_18SM100_TMA_2SM_LOADES1F_vS1G_EENS_8epilogue10collective18CollectiveEpilogueINS1J_23Sm100TmaWarpSpecializedILi1ELi1ELi64ELb0ELb0EEEJNS5_IJSH_SG_SH_EEENS5_IJNSX_ISH_SC_EENSX_ISG_SC_EEEEESJ_SK_SJ_SK_NS1J_6fusion15FusionCallbacksIS1N_NS1S_17LinearCombinationISJ_fSJ_fLNS_15FloatRoundStyleE2EEES1O_S1R_JEEENS4_5SM1004TMEM4LOAD26SM100_TMEM_LOAD_32dp32b64xENS4_13SM90_TMA_LOADENS16_INS17_ILi2ELi4ELi3EEES1A_NSX_INS5_IJS1B_SG_EEENS5_IJSG_SC_EEEEEEENS4_39AutoVectorizingCopyWithAssumedAlignmentILi128EEENS4_14SM90_TMA_STOREES27_S29_S29_EEEvvEEEEvNT_6ParamsE,"",@"SHT_CUDA_INFO"
	.sectionflags	@""
	.align	4


	//----- nvinfo : EIATTR_CUDA_API_VERSION
	.align		4
        /*0000*/ 	.byte	0x04, 0x37
        /*0002*/ 	.short	(.L_31 - .L_30)
.L_30:
        /*0004*/ 	.word	0x00000082


	//----- nvinfo : EIATTR_KPARAM_INFO
	.align		4
.L_31:
        /*0008*/ 	.byte	0x04, 0x17
        /*000a*/ 	.short	(.L_33 - .L_32)
.L_32:
        /*000c*/ 	.word	0x00000000
        /*0010*/ 	.short	0x0000
        /*0012*/ 	.short	0x0000
        /*0014*/ 	.byte	0x00, 0xf0, 0x01, 0x20


	//----- nvinfo : EIATTR_AT_ENTRY_FRAGMENTS
	.align		4
.L_33:
        /*0018*/ 	.byte	0x04, 0x4f
        /*001a*/ 	.short	(.L_35 - .L_34)


	//   ....[0]....
.L_34:
        /*001c*/ 	.word	0x00000007


	//----- nvinfo : EIATTR_RESERVED_SMEM_USED
	.align		4
.L_35:
        /*0020*/ 	.byte	0x01, 0x41
	.zero		2


	//----- nvinfo : EIATTR_SPARSE_MMA_MASK
	.align		4
        /*0024*/ 	.byte	0x03, 0x50
        /*0026*/ 	.short	0x0000


	//----- nvinfo : EIATTR_TCGEN05_2CTA_USED
	.align		4
        /*0028*/ 	.byte	0x01, 0x52
	.zero		2


	//----- nvinfo : EIATTR_MAXREG_COUNT
	.align		4
        /*002c*/ 	.byte	0x03, 0x1b
        /*002e*/ 	.short	0x00ff


	//----- nvinfo : EIATTR_NUM_BARRIERS
	.align		4
        /*0030*/ 	.byte	0x02, 0x4c
        /*0032*/ 	.byte	0x07
	.zero		1


	//----- nvinfo : EIATTR_EXTERNS
	.align		4
        /*0034*/ 	.byte	0x04, 0x0f
        /*0036*/ 	.short	(.L_37 - .L_36)


	//   ....[0]....
	.align		4
.L_36:
        /*0038*/ 	.word	index@(__assertfail)


	//----- nvinfo : EIATTR_MERCURY_ISA_VERSION
	.align		4
.L_37:
        /*003c*/ 	.byte	0x03, 0x5f
        /*003e*/ 	.short	0x0101


	//----- nvinfo : EIATTR_INT_WARP_WIDE_INSTR_OFFSETS
	.align		4
        /*0040*/ 	.byte	0x04, 0x31
        /*0042*/ 	.short	(.L_39 - .L_38)


	//   ....[0]....
.L_38:
        /*0044*/ 	.word	0x00000d90


	//   ....[1]....
        /*0048*/ 	.word	0x00000e40


	//   ....[2]....
        /*004c*/ 	.word	0x00004370


	//   ....[3]....
        /*0050*/ 	.word	0x000043a0


	//   ....[4]....
        /*0054*/ 	.word	0x000043c0


	//   ....[5]....
        /*0058*/ 	.word	0x00004f00


	//   ....[6]....
        /*005c*/ 	.word	0x00004fb0


	//----- nvinfo : EIATTR_COOP_GROUP_MASK_REGIDS
	.align		4
.L_39:
        /*0060*/ 	.byte	0x04, 0x29
        /*0062*/ 	.short	(.L_41 - .L_40)


	//   ....[0]....
.L_40:
        /*0064*/ 	.word	0xffffffff


	//   ....[1]....
        /*0068*/ 	.word	0xffffffff


	//   ....[2]....
        /*006c*/ 	.word	0xffffffff


	//   ....[3]....
        /*0070*/ 	.word	0xffffffff


	//   ....[4]....
        /*0074*/ 	.word	0xffffffff


	//   ....[5]....
        /*0078*/ 	.word	0xffffffff


	//   ....[6]....
        /*007c*/ 	.word	0xffffffff


	//   ....[7]....
        /*0080*/ 	.word	0xffffffff


	//   ....[8]....
        /*0084*/ 	.word	0xffffffff


	//   ....[9]....
        /*0088*/ 	.word	0xffffffff


	//   ....[10]....
        /*008c*/ 	.word	0xffffffff


	//   ....[11]....
        /*0090*/ 	.word	0xffffffff


	//   ....[12]....
        /*0094*/ 	.word	0xffffffff


	//   ....[13]....
        /*0098*/ 	.word	0xffffffff


	//----- nvinfo : EIATTR_COOP_GROUP_INSTR_OFFSETS
	.align		4
.L_41:
        /*009c*/ 	.byte	0x04, 0x28
        /*009e*/ 	.short	(.L_43 - .L_42)


	//   ....[0]....
.L_42:
        /*00a0*/ 	.word	0x000000b0


	//   ....[1]....
        /*00a4*/ 	.word	0x00000510


	//   ....[2]....
        /*00a8*/ 	.word	0x00000700


	//   ....[3]....
        /*00ac*/ 	.word	0x00000840


	//   ....[4]....
        /*00b0*/ 	.word	0x00000940


	//   ....[5]....
        /*00b4*/ 	.word	0x00000ab0


	//   ....[6]....
        /*00b8*/ 	.word	0x00000c50


	//   ....[7]....
        /*00bc*/ 	.word	0x00000eb0


	//   ....[8]....
        /*00c0*/ 	.word	0x000021f0


	//   ....[9]....
        /*00c4*/ 	.word	0x00003150


	//   ....[10]....
        /*00c8*/ 	.word	0x00003620


	//   ....[11]....
        /*00cc*/ 	.word	0x00003650


	//   ....[12]....
        /*00d0*/ 	.word	0x00004270


	//   ....[13]....
        /*00d4*/ 	.word	0x00004480


	//----- nvinfo : EIATTR_VRC_CTA_INIT_COUNT
	.align		4
.L_43:
        /*00d8*/ 	.byte	0x02, 0x4a
        /*00da*/ 	.byte	0x80
	.zero		1


	//----- nvinfo : EIATTR_SYSCALL_OFFSETS
	.align		4
        /*00dc*/ 	.byte	0x04, 0x46
        /*00de*/ 	.short	(.L_45 - .L_44)


	//   ....[0]....
.L_44:
        /*00e0*/ 	.word	0x00005af0


	//   ....[1]....
        /*00e4*/ 	.word	0x00005c30


	//   ....[2]....
        /*00e8*/ 	.word	0x00006400


	//----- nvinfo : EIATTR_MBARRIER_INSTR_OFFSETS
	.align		4
.L_45:
        /*00ec*/ 	.byte	0x04, 0x39
        /*00ee*/ 	.short	(.L_47 - .L_46)


	//   ....[0]....
.L_46:
        /*00f0*/ 	.word	0x00000650
        /*00f4*/ 	.word	0x000000ff
        /*00f8*/ 	.word	0x00000000
        /*00fc*/ 	.short	0x0100
        /*00fe*/ 	.byte	0x04
	.zero		1


	//   ....[1]....
        /*0100*/ 	.word	0x00000660
        /*0104*/ 	.word	0x000000ff
        /*0108*/ 	.word	0x00000028
        /*010c*/ 	.short	0x0100
        /*010e*/ 	.byte	0x04
	.zero		1


	//   ....[2]....
        /*0110*/ 	.word	0x00000670
        /*0114*/ 	.word	0x000000ff
        /*0118*/ 	.word	0x00000008
        /*011c*/ 	.short	0x0100
        /*011e*/ 	.byte	0x04
	.zero		1


	//   ....[3]....
        /*0120*/ 	.word	0x00000680
        /*0124*/ 	.word	0x000000ff
        /*0128*/ 	.word	0x00000030
        /*012c*/ 	.short	0x0100
        /*012e*/ 	.byte	0x04
	.zero		1


	//   ....[4]....
        /*0130*/ 	.word	0x00000690
        /*0134*/ 	.word	0x000000ff
        /*0138*/ 	.word	0x00000010
        /*013c*/ 	.short	0x0100
        /*013e*/ 	.byte	0x04
	.zero		1


	//   ....[5]....
        /*0140*/ 	.word	0x000006a0
        /*0144*/ 	.word	0x000000ff
        /*0148*/ 	.word	0x00000038
        /*014c*/ 	.short	0x0100
        /*014e*/ 	.byte	0x04
	.zero		1


	//   ....[6]....
        /*0150*/ 	.word	0x000006b0
        /*0154*/ 	.word	0x000000ff
        /*0158*/ 	.word	0x00000018
        /*015c*/ 	.short	0x0100
        /*015e*/ 	.byte	0x04
	.zero		1


	//   ....[7]....
        /*0160*/ 	.word	0x000006c0
        /*0164*/ 	.word	0x000000ff
        /*0168*/ 	.word	0x00000040
        /*016c*/ 	.short	0x0100
        /*016e*/ 	.byte	0x04
	.zero		1


	//   ....[8]....
        /*0170*/ 	.word	0x000006d0
        /*0174*/ 	.word	0x000000ff
        /*0178*/ 	.word	0x00000020
        /*017c*/ 	.short	0x0100
        /*017e*/ 	.byte	0x04
	.zero		1


	//   ....[9]....
        /*0180*/ 	.word	0x000006e0
        /*0184*/ 	.word	0x000000ff
        /*0188*/ 	.word	0x00000048
        /*018c*/ 	.short	0x0100
        /*018e*/ 	.byte	0x04
	.zero		1


	//   ....[10]....
        /*0190*/ 	.word	0x00000810
        /*0194*/ 	.word	0x000000ff
        /*0198*/ 	.word	0x00000050
        /*019c*/ 	.short	0x0100
        /*019e*/ 	.byte	0x04
	.zero		1


	//   ....[11]....
        /*01a0*/ 	.word	0x00000820
        /*01a4*/ 	.word	0x000000ff
        /*01a8*/ 	.word	0x00000058
        /*01ac*/ 	.short	0x0100
        /*01ae*/ 	.byte	0x04
	.zero		1


	//   ....[12]....
        /*01b0*/ 	.word	0x00000910
        /*01b4*/ 	.word	0x000000ff
        /*01b8*/ 	.word	0x00000060
        /*01bc*/ 	.short	0x0100
        /*01be*/ 	.byte	0x06
	.zero		1


	//   ....[13]....
        /*01c0*/ 	.word	0x00000920
        /*01c4*/ 	.word	0x000000ff
        /*01c8*/ 	.word	0x00000068
        /*01cc*/ 	.short	0x0100
        /*01ce*/ 	.byte	0x06
	.zero		1


	//   ....[14]....
        /*01d0*/ 	.word	0x00000a60
        /*01d4*/ 	.word	0x000000ff
        /*01d8*/ 	.word	0x00000070
        /*01dc*/ 	.short	0x0100
        /*01de*/ 	.byte	0x06
	.zero		1


	//   ....[15]....
        /*01e0*/ 	.word	0x00000a70
        /*01e4*/ 	.word	0x000000ff
        /*01e8*/ 	.word	0x00000080
        /*01ec*/ 	.short	0x0100
        /*01ee*/ 	.byte	0x06
	.zero		1


	//   ....[16]....
        /*01f0*/ 	.word	0x00000a80
        /*01f4*/ 	.word	0x000000ff
        /*01f8*/ 	.word	0x00000078
        /*01fc*/ 	.short	0x0100
        /*01fe*/ 	.byte	0x06
	.zero		1


	//   ....[17]....
        /*0200*/ 	.word	0x00000a90
        /*0204*/ 	.word	0x000000ff
        /*0208*/ 	.word	0x00000088
        /*020c*/ 	.short	0x0100
        /*020e*/ 	.byte	0x06
	.zero		1


	//   ....[18]....
        /*0210*/ 	.word	0x00000bc0
        /*0214*/ 	.word	0x000000ff
        /*0218*/ 	.word	0x00000090
        /*021c*/ 	.short	0x0100
        /*021e*/ 	.byte	0x04
	.zero		1


	//   ....[19]....
        /*0220*/ 	.word	0x00000bd0
        /*0224*/ 	.word	0x000000ff
        /*0228*/ 	.word	0x000000b0
        /*022c*/ 	.short	0x0100
        /*022e*/ 	.byte	0x04
	.zero		1


	//   ....[20]....
        /*0230*/ 	.word	0x00000be0
        /*0234*/ 	.word	0x000000ff
        /*0238*/ 	.word	0x00000098
        /*023c*/ 	.short	0x0100
        /*023e*/ 	.byte	0x04
	.zero		1


	//   ....[21]....
        /*0240*/ 	.word	0x00000bf0
        /*0244*/ 	.word	0x000000ff
        /*0248*/ 	.word	0x000000b8
        /*024c*/ 	.short	0x0100
        /*024e*/ 	.byte	0x04
	.zero		1


	//   ....[22]....
        /*0250*/ 	.word	0x00000c00
        /*0254*/ 	.word	0x000000ff
        /*0258*/ 	.word	0x000000a0
        /*025c*/ 	.short	0x0100
        /*025e*/ 	.byte	0x04
	.zero		1


	//   ....[23]....
        /*0260*/ 	.word	0x00000c10
        /*0264*/ 	.word	0x000000ff
        /*0268*/ 	.word	0x000000c0
        /*026c*/ 	.short	0x0100
        /*026e*/ 	.byte	0x04
	.zero		1


	//   ....[24]....
        /*0270*/ 	.word	0x00000c20
        /*0274*/ 	.word	0x000000ff
        /*0278*/ 	.word	0x000000a8
        /*027c*/ 	.short	0x0100
        /*027e*/ 	.byte	0x04
	.zero		1


	//   ....[25]....
        /*0280*/ 	.word	0x00000c30
        /*0284*/ 	.word	0x000000ff
        /*0288*/ 	.word	0x000000c8
        /*028c*/ 	.short	0x0100
        /*028e*/ 	.byte	0x04
	.zero		1


	//   ....[26]....
        /*0290*/ 	.word	0x00000d30
        /*0294*/ 	.word	0x000000ff
        /*0298*/ 	.word	0x000000d0
        /*029c*/ 	.short	0x0100
        /*029e*/ 	.byte	0x04
	.zero		1


	//   ....[27]....
        /*02a0*/ 	.word	0x00000d40
        /*02a4*/ 	.word	0x000000ff
        /*02a8*/ 	.word	0x000000e0
        /*02ac*/ 	.short	0x0100
        /*02ae*/ 	.byte	0x04
	.zero		1


	//   ....[28]....
        /*02b0*/ 	.word	0x00000d50
        /*02b4*/ 	.word	0x000000ff
        /*02b8*/ 	.word	0x000000d8
        /*02bc*/ 	.short	0x0100
        /*02be*/ 	.byte	0x04
	.zero		1


	//   ....[29]....
        /*02c0*/ 	.word	0x00000d60
        /*02c4*/ 	.word	0x000000ff
        /*02c8*/ 	.word	0x000000e8
        /*02cc*/ 	.short	0x0100
        /*02ce*/ 	.byte	0x04
	.zero		1


	//   ....[30]....
        /*02d0*/ 	.word	0x00000e60
        /*02d4*/ 	.word	0x000000ff
        /*02d8*/ 	.word	0x000000f0
        /*02dc*/ 	.short	0x0100
        /*02de*/ 	.byte	0x06
	.zero		1


	//   ....[31]....
        /*02e0*/ 	.word	0x00001a40
        /*02e4*/ 	.word	0x00000000
        /*02e8*/ 	.word	0x000000e0
        /*02ec*/ 	.short	0x010a
        /*02ee*/ 	.byte	0xff
	.zero		1


	//   ....[32]....
        /*02f0*/ 	.word	0x00001a70
        /*02f4*/ 	.word	0x00000000
        /*02f8*/ 	.word	0x000000d0
        /*02fc*/ 	.short	0x0101
        /*02fe*/ 	.byte	0xff
	.zero		1


	//   ....[33]....
        /*0300*/ 	.word	0x00001b10
        /*0304*/ 	.word	0x000000ff
        /*0308*/ 	.word	0x00000028
        /*030c*/ 	.short	0x010a
        /*030e*/ 	.byte	0x04
	.zero		1


	//   ....[34]....
        /*0310*/ 	.word	0x00001be0
        /*0314*/ 	.word	0x000000ff
        /*0318*/ 	.word	0x00000028
        /*031c*/ 	.short	0x010a
        /*031e*/ 	.byte	0x21
	.zero		1


	//   ....[35]....
        /*0320*/ 	.word	0x00001d90
        /*0324*/ 	.word	0x000000ff
        /*0328*/ 	.word	0x00000028
        /*032c*/ 	.short	0x010a
        /*032e*/ 	.byte	0x05
	.zero		1


	//   ....[36]....
        /*0330*/ 	.word	0x00001ea0
        /*0334*/ 	.word	0x000000ff
        /*0338*/ 	.word	0x00000068
        /*033c*/ 	.short	0x0101
        /*033e*/ 	.byte	0x0d
	.zero		1


	//   ....[37]....
        /*0340*/ 	.word	0x00001ec0
        /*0344*/ 	.word	0x000000ff
        /*0348*/ 	.word	0x00000028
        /*034c*/ 	.short	0x010a
        /*034e*/ 	.byte	0x04
	.zero		1


	//   ....[38]....
        /*0350*/ 	.word	0x00001f40
        /*0354*/ 	.word	0x000000ff
        /*0358*/ 	.word	0x00000028
        /*035c*/ 	.short	0x010a
        /*035e*/ 	.byte	0x11
	.zero		1


	//   ....[39]....
        /*0360*/ 	.word	0x000020e0
        /*0364*/ 	.word	0x000000ff
        /*0368*/ 	.word	0x00000028
        /*036c*/ 	.short	0x010a
        /*036e*/ 	.byte	0x05
	.zero		1


	//   ....[40]....
        /*0370*/ 	.word	0x00002220
        /*0374*/ 	.word	0x00000003
        /*0378*/ 	.word	0x00000070
        /*037c*/ 	.short	0x010a
        /*037e*/ 	.byte	0xff
	.zero		1


	//   ....[41]....
        /*0380*/ 	.word	0x00002370
        /*0384*/ 	.word	0x00000000
        /*0388*/ 	.word	0x00000000
        /*038c*/ 	.short	0x0101
        /*038e*/ 	.byte	0xff
	.zero		1


	//   ....[42]....
        /*0390*/ 	.word	0x00002910
        /*0394*/ 	.word	0x000000ff
        /*0398*/ 	.word	0x00000000
        /*039c*/ 	.short	0x010a
        /*039e*/ 	.byte	0x04
	.zero		1


	//   ....[43]....
        /*03a0*/ 	.word	0x000029a0
        /*03a4*/ 	.word	0x000000ff
        /*03a8*/ 	.word	0x00000000
        /*03ac*/ 	.short	0x010a
        /*03ae*/ 	.byte	0x05
	.zero		1


	//   ....[44]....
        /*03b0*/ 	.word	0x00002a30
        /*03b4*/ 	.word	0x000000ff
        /*03b8*/ 	.word	0x00000000
        /*03bc*/ 	.short	0x010a
        /*03be*/ 	.byte	0x05
	.zero		1


	//   ....[45]....
        /*03c0*/ 	.word	0x00002ac0
        /*03c4*/ 	.word	0x000000ff
        /*03c8*/ 	.word	0x00000000
        /*03cc*/ 	.short	0x010a
        /*03ce*/ 	.byte	0x05
	.zero		1


	//   ....[46]....
        /*03d0*/ 	.word	0x00002b60
        /*03d4*/ 	.word	0x00000000
        /*03d8*/ 	.word	0x00000000
        /*03dc*/ 	.short	0x010a
        /*03de*/ 	.byte	0xff
	.zero		1


	//   ....[47]....
        /*03e0*/ 	.word	0x00002ca0
        /*03e4*/ 	.word	0x00000002
        /*03e8*/ 	.word	0x000000d0
        /*03ec*/ 	.short	0x010a
        /*03ee*/ 	.byte	0xff
	.zero		1


	//   ....[48]....
        /*03f0*/ 	.word	0x00002d10
        /*03f4*/ 	.word	0x00000002
        /*03f8*/ 	.word	0x00000000
        /*03fc*/ 	.short	0x0101
        /*03fe*/ 	.byte	0xff
	.zero		1


	//   ....[49]....
        /*0400*/ 	.word	0x00002d30
        /*0404*/ 	.word	0x000000ff
        /*0408*/ 	.word	0x00000080
        /*040c*/ 	.short	0x010a
        /*040e*/ 	.byte	0x04
	.zero		1


	//   ....[50]....
        /*0410*/ 	.word	0x00002e50
        /*0414*/ 	.word	0x00000002
        /*0418*/ 	.word	0x00000070
        /*041c*/ 	.short	0x010a
        /*041e*/ 	.byte	0xff
	.zero		1


	//   ....[51]....
        /*0420*/ 	.word	0x00002f50
        /*0424*/ 	.word	0x00000002
        /*0428*/ 	.word	0x00000000
        /*042c*/ 	.short	0x0101
        /*042e*/ 	.byte	0xff
	.zero		1


	//   ....[52]....
        /*0430*/ 	.word	0x00002fe0
        /*0434*/ 	.word	0x000000ff
        /*0438*/ 	.word	0x00000080
        /*043c*/ 	.short	0x0106
        /*043e*/ 	.byte	0x04
	.zero		1


	//   ....[53]....
        /*0440*/ 	.word	0x00003000
        /*0444*/ 	.word	0x000000ff
        /*0448*/ 	.word	0x00000080
        /*044c*/ 	.short	0x010a
        /*044e*/ 	.byte	0x04
	.zero		1


	//   ....[54]....
        /*0450*/ 	.word	0x00003090
        /*0454*/ 	.word	0x000000ff
        /*0458*/ 	.word	0x00000080
        /*045c*/ 	.short	0x0106
        /*045e*/ 	.byte	0x07
	.zero		1


	//   ....[55]....
        /*0460*/ 	.word	0x000030d0
        /*0464*/ 	.word	0x00000000
        /*0468*/ 	.word	0x00000080
        /*046c*/ 	.short	0x010a
        /*046e*/ 	.byte	0xff
	.zero		1


	//   ....[56]....
        /*0470*/ 	.word	0x00003320
        /*0474*/ 	.word	0x000000ff
        /*0478*/ 	.word	0x00000008
        /*047c*/ 	.short	0x010a
        /*047e*/ 	.byte	0x05
	.zero		1


	//   ....[57]....
        /*0480*/ 	.word	0x00003340
        /*0484*/ 	.word	0x000000ff
        /*0488*/ 	.word	0x00000008
        /*048c*/ 	.short	0x010a
        /*048e*/ 	.byte	0x05
	.zero		1


	//   ....[58]....
        /*0490*/ 	.word	0x000034d0
        /*0494*/ 	.word	0x000000ff
        /*0498*/ 	.word	0x00000008
        /*049c*/ 	.short	0x010a
        /*049e*/ 	.byte	0x05
	.zero		1


	//   ....[59]....
        /*04a0*/ 	.word	0x000034f0
        /*04a4*/ 	.word	0x000000ff
        /*04a8*/ 	.word	0x00000008
        /*04ac*/ 	.short	0x010a
        /*04ae*/ 	.byte	0x05
	.zero		1


	//   ....[60]....
        /*04b0*/ 	.word	0x000035b0
        /*04b4*/ 	.word	0x000000ff
        /*04b8*/ 	.word	0x00000000
        /*04bc*/ 	.short	0x0101
        /*04be*/ 	.byte	0x04
	.zero		1


	//   ....[61]....
        /*04c0*/ 	.word	0x000038f0
        /*04c4*/ 	.word	0x00000000
        /*04c8*/ 	.word	0x00000070
        /*04cc*/ 	.short	0x010a
        /*04ce*/ 	.byte	0xff
	.zero		1


	//   ....[62]....
        /*04d0*/ 	.word	0x000039b0
        /*04d4*/ 	.word	0x00000000
        /*04d8*/ 	.word	0x00000000
        /*04dc*/ 	.short	0x0101
        /*04de*/ 	.byte	0xff
	.zero		1


	//   ....[63]....
        /*04e0*/ 	.word	0x00003a70
        /*04e4*/ 	.word	0x000000ff
        /*04e8*/ 	.word	0x00000000
        /*04ec*/ 	.short	0x010a
        /*04ee*/ 	.byte	0x04
	.zero		1


	//   ....[64]....
        /*04f0*/ 	.word	0x00003a80
        /*04f4*/ 	.word	0x000000ff
        /*04f8*/ 	.word	0x000000b0
        /*04fc*/ 	.short	0x010a
        /*04fe*/ 	.byte	0x1f
	.zero		1


	//   ....[65]....
        /*0500*/ 	.word	0x00003b30
        /*0504*/ 	.word	0x000000ff
        /*0508*/ 	.word	0x00000000
        /*050c*/ 	.short	0x010a
        /*050e*/ 	.byte	0x05
	.zero		1


	//   ....[66]....
        /*0510*/ 	.word	0x00003c60
        /*0514*/ 	.word	0x000000ff
        /*0518*/ 	.word	0x00000000
        /*051c*/ 	.short	0x010a
        /*051e*/ 	.byte	0x04
	.zero		1


	//   ....[67]....
        /*0520*/ 	.word	0x00003f60
        /*0524*/ 	.word	0x000000ff
        /*0528*/ 	.word	0x00000000
        /*052c*/ 	.short	0x010a
        /*052e*/ 	.byte	0x04
	.zero		1


	//   ....[68]....
        /*0530*/ 	.word	0x00003ff0
        /*0534*/ 	.word	0x000000ff
        /*0538*/ 	.word	0x00000000
        /*053c*/ 	.short	0x010a
        /*053e*/ 	.byte	0x05
	.zero		1


	//   ....[69]....
        /*0540*/ 	.word	0x00004080
        /*0544*/ 	.word	0x000000ff
        /*0548*/ 	.word	0x00000000
        /*054c*/ 	.short	0x010a
        /*054e*/ 	.byte	0x05
	.zero		1


	//   ....[70]....
        /*0550*/ 	.word	0x00004120
        /*0554*/ 	.word	0x00000000
        /*0558*/ 	.word	0x00000000
        /*055c*/ 	.short	0x010a
        /*055e*/ 	.byte	0xff
	.zero		1


	//   ....[71]....
        /*0560*/ 	.word	0x00004160
        /*0564*/ 	.word	0x00000000
        /*0568*/ 	.word	0x00000000
        /*056c*/ 	.short	0x010a
        /*056e*/ 	.byte	0xff
	.zero		1


	//   ....[72]....
        /*0570*/ 	.word	0x000041d0
        /*0574*/ 	.word	0x000000ff
        /*0578*/ 	.word	0x00000000
        /*057c*/ 	.short	0x0101
        /*057e*/ 	.byte	0x04
	.zero		1


	//   ....[73]....
        /*0580*/ 	.word	0x00004210
        /*0584*/ 	.word	0x000000ff
        /*0588*/ 	.word	0x000000f0
        /*058c*/ 	.short	0x010a
        /*058e*/ 	.byte	0x1a
	.zero		1


	//   ....[74]....
        /*0590*/ 	.word	0x00004260
        /*0594*/ 	.word	0x000000ff
        /*0598*/ 	.word	0x00000000
        /*059c*/ 	.short	0x0101
        /*059e*/ 	.byte	0x04
	.zero		1


	//   ....[75]....
        /*05a0*/ 	.word	0x000046e0
        /*05a4*/ 	.word	0x00000007
        /*05a8*/ 	.word	0x00000070
        /*05ac*/ 	.short	0x010a
        /*05ae*/ 	.byte	0xff
	.zero		1


	//   ....[76]....
        /*05b0*/ 	.word	0x00004850
        /*05b4*/ 	.word	0x00000000
        /*05b8*/ 	.word	0x00000000
        /*05bc*/ 	.short	0x0101
        /*05be*/ 	.byte	0xff
	.zero		1


	//   ....[77]....
        /*05c0*/ 	.word	0x00004cc0
        /*05c4*/ 	.word	0x000000ff
        /*05c8*/ 	.word	0x00000068
        /*05cc*/ 	.short	0x010a
        /*05ce*/ 	.byte	0x11
	.zero		1


	//   ....[78]....
        /*05d0*/ 	.word	0x00004e40
        /*05d4*/ 	.word	0x000000ff
        /*05d8*/ 	.word	0x00000058
        /*05dc*/ 	.short	0x010a
        /*05de*/ 	.byte	0x11
	.zero		1


	//   ....[79]....
        /*05e0*/ 	.word	0x00005050
        /*05e4*/ 	.word	0x000000ff
        /*05e8*/ 	.word	0x00000050
        /*05ec*/ 	.short	0x010b
        /*05ee*/ 	.byte	0x11
	.zero		1


	//   ....[80]....
        /*05f0*/ 	.word	0x00005060
        /*05f4*/ 	.word	0x000000ff
        /*05f8*/ 	.word	0x00000000
        /*05fc*/ 	.short	0x0101
        /*05fe*/ 	.byte	0x1b
	.zero		1


	//   ....[81]....
        /*0600*/ 	.word	0x000050a0
        /*0604*/ 	.word	0x00000000
        /*0608*/ 	.word	0x00000058
        /*060c*/ 	.short	0x010a
        /*060e*/ 	.byte	0xff
	.zero		1


	//   ....[82]....
        /*0610*/ 	.word	0x000053c0
        /*0614*/ 	.word	0x00000003
        /*0618*/ 	.word	0x00000070
        /*061c*/ 	.short	0x010a
        /*061e*/ 	.byte	0xff
	.zero		1


	//   ....[83]....
        /*0620*/ 	.word	0x00005540
        /*0624*/ 	.word	0x00000000
        /*0628*/ 	.word	0x00000000
        /*062c*/ 	.short	0x0101
        /*062e*/ 	.byte	0xff
	.zero		1


	//   ....[84]....
        /*0630*/ 	.word	0x00005fd0
        /*0634*/ 	.word	0x000000ff
        /*0638*/ 	.word	0x00000050
        /*063c*/ 	.short	0x010a
        /*063e*/ 	.byte	0x2c
	.zero		1


	//   ....[85]....
        /*0640*/ 	.word	0x00005fe0
        /*0644*/ 	.word	0x0000008f
        /*0648*/ 	.word	0x00000090
        /*064c*/ 	.short	0x010a
        /*064e*/ 	.byte	0xff
	.zero		1


	//   ....[86]....
        /*0650*/ 	.word	0x00006170
        /*0654*/ 	.word	0x000000ff
        /*0658*/ 	.word	0x00000050
        /*065c*/ 	.short	0x010a
        /*065e*/ 	.byte	0x2c
	.zero		1


	//   ....[87]....
        /*0660*/ 	.word	0x00006280
        /*0664*/ 	.word	0x000000ff
        /*0668*/ 	.word	0x00000000
        /*066c*/ 	.short	0x0101
        /*066e*/ 	.byte	0x04
	.zero		1


	//   ....[88]....
        /*0670*/ 	.word	0x000062e0
        /*0674*/ 	.word	0x0000008f
        /*0678*/ 	.word	0x00000090
        /*067c*/ 	.short	0x010a
        /*067e*/ 	.byte	0xff
	.zero		1


	//   ....[89]....
        /*0680*/ 	.word	0x000068d0
        /*0684*/ 	.word	0x0000008f
        /*0688*/ 	.word	0x00000000
        /*068c*/ 	.short	0x0101
        /*068e*/ 	.byte	0xff
	.zero		1


	//   ....[90]....
        /*0690*/ 	.word	0x00007730
        /*0694*/ 	.word	0x00000000
        /*0698*/ 	.word	0x000000e0
        /*069c*/ 	.short	0x010a
        /*069e*/ 	.byte	0xff
	.zero		1


	//   ....[91]....
        /*06a0*/ 	.word	0x00007790
        /*06a4*/ 	.word	0x00000000
        /*06a8*/ 	.word	0x00000028
        /*06ac*/ 	.short	0x010a
        /*06ae*/ 	.byte	0xff
	.zero		1


	//   ....[92]....
        /*06b0*/ 	.word	0x000077f0
        /*06b4*/ 	.word	0x00000000
        /*06b8*/ 	.word	0x00000028
        /*06bc*/ 	.short	0x010a
        /*06be*/ 	.byte	0xff
	.zero		1


	//   ....[93]....
        /*06c0*/ 	.word	0x00007840
        /*06c4*/ 	.word	0x00000003
        /*06c8*/ 	.word	0x00000070
        /*06cc*/ 	.short	0x010a
        /*06ce*/ 	.byte	0xff
	.zero		1


	//   ....[94]....
        /*06d0*/ 	.word	0x000078a0
        /*06d4*/ 	.word	0x00000000
        /*06d8*/ 	.word	0x00000000
        /*06dc*/ 	.short	0x010a
        /*06de*/ 	.byte	0xff
	.zero		1


	//   ....[95]....
        /*06e0*/ 	.word	0x00007900
        /*06e4*/ 	.word	0x00000000
        /*06e8*/ 	.word	0x00000000
        /*06ec*/ 	.short	0x010a
        /*06ee*/ 	.byte	0xff
	.zero		1


	//   ....[96]....
        /*06f0*/ 	.word	0x00007960
        /*06f4*/ 	.word	0x00000000
        /*06f8*/ 	.word	0x00000000
        /*06fc*/ 	.short	0x010a
        /*06fe*/ 	.byte	0xff
	.zero		1


	//   ....[97]....
        /*0700*/ 	.word	0x000079c0
        /*0704*/ 	.word	0x00000000
        /*0708*/ 	.word	0x00000000
        /*070c*/ 	.short	0x010a
        /*070e*/ 	.byte	0xff
	.zero		1


	//   ....[98]....
        /*0710*/ 	.word	0x00007a10
        /*0714*/ 	.word	0x00000002
        /*0718*/ 	.word	0x000000d0
        /*071c*/ 	.short	0x010a
        /*071e*/ 	.byte	0xff
	.zero		1


	//   ....[99]....
        /*0720*/ 	.word	0x00007a70
        /*0724*/ 	.word	0x00000002
        /*0728*/ 	.word	0x00000080
        /*072c*/ 	.short	0x010a
        /*072e*/ 	.byte	0xff
	.zero		1


	//   ....[100]....
        /*0730*/ 	.word	0x00007ac0
        /*0734*/ 	.word	0x00000002
        /*0738*/ 	.word	0x00000070
        /*073c*/ 	.short	0x010a
        /*073e*/ 	.byte	0xff
	.zero		1


	//   ....[101]....
        /*0740*/ 	.word	0x00007b20
        /*0744*/ 	.word	0x00000000
        /*0748*/ 	.word	0x00000080
        /*074c*/ 	.short	0x010a
        /*074e*/ 	.byte	0xff
	.zero		1


	//   ....[102]....
        /*0750*/ 	.word	0x00007b80
        /*0754*/ 	.word	0x00000005
        /*0758*/ 	.word	0x00000008
        /*075c*/ 	.short	0x010a
        /*075e*/ 	.byte	0xff
	.zero		1


	//   ....[103]....
        /*0760*/ 	.word	0x00007c70
        /*0764*/ 	.word	0x00000000
        /*0768*/ 	.word	0x00000008
        /*076c*/ 	.short	0x010a
        /*076e*/ 	.byte	0xff
	.zero		1


	//   ....[104]....
        /*0770*/ 	.word	0x00007cc0
        /*0774*/ 	.word	0x00000000
        /*0778*/ 	.word	0x00000070
        /*077c*/ 	.short	0x010a
        /*077e*/ 	.byte	0xff
	.zero		1


	//   ....[105]....
        /*0780*/ 	.word	0x00007d20
        /*0784*/ 	.word	0x00000000
        /*0788*/ 	.word	0x000000b0
        /*078c*/ 	.short	0x010a
        /*078e*/ 	.byte	0xff
	.zero		1


	//   ....[106]....
        /*0790*/ 	.word	0x00007d80
        /*0794*/ 	.word	0x00000000
        /*0798*/ 	.word	0x00000000
        /*079c*/ 	.short	0x010a
        /*079e*/ 	.byte	0xff
	.zero		1


	//   ....[107]....
        /*07a0*/ 	.word	0x00007de0
        /*07a4*/ 	.word	0x00000000
        /*07a8*/ 	.word	0x00000000
        /*07ac*/ 	.short	0x010a
        /*07ae*/ 	.byte	0xff
	.zero		1


	//   ....[108]....
        /*07b0*/ 	.word	0x00007e40
        /*07b4*/ 	.word	0x00000000
        /*07b8*/ 	.word	0x00000000
        /*07bc*/ 	.short	0x010a
        /*07be*/ 	.byte	0xff
	.zero		1


	//   ....[109]....
        /*07c0*/ 	.word	0x00007ea0
        /*07c4*/ 	.word	0x00000000
        /*07c8*/ 	.word	0x00000000
        /*07cc*/ 	.short	0x010a
        /*07ce*/ 	.byte	0xff
	.zero		1


	//   ....[110]....
        /*07d0*/ 	.word	0x00007f00
        /*07d4*/ 	.word	0x00000000
        /*07d8*/ 	.word	0x000000f0
        /*07dc*/ 	.short	0x010a
        /*07de*/ 	.byte	0xff
	.zero		1


	//   ....[111]....
        /*07e0*/ 	.word	0x00007f50
        /*07e4*/ 	.word	0x00000007
        /*07e8*/ 	.word	0x00000070
        /*07ec*/ 	.short	0x010a
        /*07ee*/ 	.byte	0xff
	.zero		1


	//   ....[112]....
        /*07f0*/ 	.word	0x00007fb0
        /*07f4*/ 	.word	0x00000000
        /*07f8*/ 	.word	0x00000068
        /*07fc*/ 	.short	0x010a
        /*07fe*/ 	.byte	0xff
	.zero		1


	//   ....[113]....
        /*0800*/ 	.word	0x00008010
        /*0804*/ 	.word	0x00000000
        /*0808*/ 	.word	0x00000058
        /*080c*/ 	.short	0x010a
        /*080e*/ 	.byte	0xff
	.zero		1


	//   ....[114]....
        /*0810*/ 	.word	0x00008060
        /*0814*/ 	.word	0x00000003
        /*0818*/ 	.word	0x00000070
        /*081c*/ 	.short	0x010a
        /*081e*/ 	.byte	0xff
	.zero		1


	//   ....[115]....
        /*0820*/ 	.word	0x000080c0
        /*0824*/ 	.word	0x00000000
        /*0828*/ 	.word	0x00000050
        /*082c*/ 	.short	0x010a
        /*082e*/ 	.byte	0xff
	.zero		1


	//   ....[116]....
        /*0830*/ 	.word	0x00008110
        /*0834*/ 	.word	0x0000008f
        /*0838*/ 	.word	0x00000090
        /*083c*/ 	.short	0x010a
        /*083e*/ 	.byte	0xff
	.zero		1


	//----- nvinfo : EIATTR_NUM_MBARRIERS
	.align		4
.L_47:
        /*0840*/ 	.byte	0x03, 0x38
        /*0842*/ 	.short	0x001f


	//----- nvinfo : EIATTR_EXIT_INSTR_OFFSETS
	.align		4
        /*0844*/ 	.byte	0x04, 0x1c
        /*0846*/ 	.short	(.L_49 - .L_48)


	//   ....[0]....
.L_48:
        /*0848*/ 	.word	0x00002b90


	//   ....[1]....
        /*084c*/ 	.word	0x000030a0


	//   ....[2]....
        /*0850*/ 	.word	0x00003100


	//   ....[3]....
        /*0854*/ 	.word	0x00004490


	//   ....[4]....
        /*0858*/ 	.word	0x000050d0


	//   ....[5]....
        /*085c*/ 	.word	0x00005110


	//   ....[6]....
        /*0860*/ 	.word	0x00007720


	//----- nvinfo : EIATTR_MAX_THREADS
	.align		4
.L_49:
        /*0864*/ 	.byte	0x04, 0x05
        /*0866*/ 	.short	(.L_51 - .L_50)
.L_50:
        /*0868*/ 	.word	0x00000100
        /*086c*/ 	.word	0x00000001
        /*0870*/ 	.word	0x00000001


	//----- nvinfo : EIATTR_CRS_STACK_SIZE
	.align		4
.L_51:
        /*0874*/ 	.byte	0x04, 0x1e
        /*0876*/ 	.short	(.L_53 - .L_52)
.L_52:
        /*0878*/ 	.word	0x00000000


	//----- nvinfo : EIATTR_CBANK_PARAM_SIZE
	.align		4
.L_53:
        /*087c*/ 	.byte	0x03, 0x19
        /*087e*/ 	.short	0x0800


	//----- nvinfo : EIATTR_PARAM_CBANK
	.align		4
        /*0880*/ 	.byte	0x04, 0x0a
        /*0882*/ 	.short	(.L_55 - .L_54)
	.align		4
.L_54:
        /*0884*/ 	.word	index@(.nv.constant0._ZN7cutlass13device_kernelINS_4gemm6kernel13GemmUniversalIN4cute5tupleIJiiiiEEENS1_10collective13CollectiveMmaINS1_35MainloopSm100TmaUmmaWarpSpecializedILi5ELi2ELi4ENS5_IJNS4_1CILi2EEESB_NSA_ILi1EEEEEEEENS5_IJNSA_ILi256EEENSA_ILi64EEENSA_ILi128EEEEEENS_12float_e5m2_tENS5_IJlSC_lEEESJ_SK_NS4_8TiledMMAINS4_8MMA_AtomIJNS4_10MMA_TraitsINS4_25SM100_MMA_F8F6F4_2x1SM_SSEJSJ_SJ_fSF_SG_NS4_17integral_constantINS4_4UMMA5MajorELSR_0EEESS_NSP_INSQ_7ScaleInELST_0EEESU_EEEEEENS4_6LayoutINS5_IJSC_SC_SC_EEENS5_IJNSA_ILi0EEESZ_SZ_EEEEENS5_IJNS4_10UnderscoreES12_S12_EEEEENS4_28SM100_TMA_2SM_LOAD_MULTICASTENS4_14ComposedLayoutINS4_7SwizzleILi3ELi4ELi3EEENS4_18smem_ptr_flag_bitsILi8EEENSX_INS5_IJNSA_ILi8EEESH_EEENS5_IJSH_SC_EEEEEEEvNS4_8identityENS4_18SM100_TMA_2SM_LOADES1F_vS1G_EENS_8epilogue10collective18CollectiveEpilogueINS1J_23Sm100TmaWarpSpecializedILi1ELi1ELi64ELb0ELb0EEEJNS5_IJSH_SG_SH_EEENS5_IJNSX_ISH_SC_EENSX_ISG_SC_EEEEESJ_SK_SJ_SK_NS1J_6fusion15FusionCallbacksIS1N_NS1S_17LinearCombinationISJ_fSJ_fLNS_15FloatRoundStyleE2EEES1O_S1R_JEEENS4_5SM1004TMEM4LOAD26SM100_TMEM_LOAD_32dp32b64xENS4_13SM90_TMA_LOADENS16_INS17_ILi2ELi4ELi3EEES1A_NSX_INS5_IJS1B_SG_EEENS5_IJSG_SC_EEEEEEENS4_39AutoVectorizingCopyWithAssumedAlignmentILi128EEENS4_14SM90_TMA_STOREES27_S29_S29_EEEvvEEEEvNT_6ParamsE)
        /*0888*/ 	.short	0x0380
        /*088a*/ 	.short	0x0800


	//----- nvinfo : EIATTR_SW_WAR
	.align		4
.L_55:
        /*088c*/ 	.byte	0x04, 0x36
        /*088e*/ 	.short	(.L_57 - .L_56)
.L_56:
        /*0890*/ 	.word	0x00000008
.L_57:


//--------------------- .nv.callgraph             --------------------------
	.section	.nv.callgraph,"",@"SHT_CUDA_CALLGRAPH"
	.align	4
	.sectionentsize	8
	.align		4
        /*0000*/ 	.word	0x00000000
	.align		4
        /*0004*/ 	.word	0xffffffff
	.align		4
        /*0008*/ 	.word	index@(_ZN7cutlass13device_kernelINS_4gemm6kernel13GemmUniversalIN4cute5tupleIJiiiiEEENS1_10collective13CollectiveMmaINS1_35MainloopSm100TmaUmmaWarpSpecializedILi5ELi2ELi4ENS5_IJNS4_1CILi2EEESB_NSA_ILi1EEEEEEEENS5_IJNSA_ILi256EEENSA_ILi64EEENSA_ILi128EEEEEENS_12float_e5m2_tENS5_IJlSC_lEEESJ_SK_NS4_8TiledMMAINS4_8MMA_AtomIJNS4_10MMA_TraitsINS4_25SM100_MMA_F8F6F4_2x1SM_SSEJSJ_SJ_fSF_SG_NS4_17integral_constantINS4_4UMMA5MajorELSR_0EEESS_NSP_INSQ_7ScaleInELST_0EEESU_EEEEEENS4_6LayoutINS5_IJSC_SC_SC_EEENS5_IJNSA_ILi0EEESZ_SZ_EEEEENS5_IJNS4_10UnderscoreES12_S12_EEEEENS4_28SM100_TMA_2SM_LOAD_MULTICASTENS4_14ComposedLayoutINS4_7SwizzleILi3ELi4ELi3EEENS4_18smem_ptr_flag_bitsILi8EEENSX_INS5_IJNSA_ILi8EEESH_EEENS5_IJSH_SC_EEEEEEEvNS4_8identityENS4_18SM100_TMA_2SM_LOADES1F_vS1G_EENS_8epilogue10collective18CollectiveEpilogueINS1J_23Sm100TmaWarpSpecializedILi1ELi1ELi64ELb0ELb0EEEJNS5_IJSH_SG_SH_EEENS5_IJNSX_ISH_SC_EENSX_ISG_SC_EEEEESJ_SK_SJ_SK_NS1J_6fusion15FusionCallbacksIS1N_NS1S_17LinearCombinationISJ_fSJ_fLNS_15FloatRoundStyleE2EEES1O_S1R_JEEENS4_5SM1004TMEM4LOAD26SM100_TMEM_LOAD_32dp32b64xENS4_13SM90_TMA_LOADENS16_INS17_ILi2ELi4ELi3EEES1A_NSX_INS5_IJS1B_SG_EEENS5_IJSG_SC_EEEEEEENS4_39AutoVectorizingCopyWithAssumedAlignmentILi128EEENS4_14SM90_TMA_STOREES27_S29_S29_EEEvvEEEEvNT_6ParamsE)
	.align		4
        /*000c*/ 	.word	index@(__assertfail)
	.align		4
        /*0010*/ 	.word	0x00000000
	.align		4
        /*0014*/ 	.word	0xfffffffe
	.align		4
        /*0018*/ 	.word	0x00000000
	.align		4
        /*001c*/ 	.word	0xfffffffd
	.align		4
        /*0020*/ 	.word	0x00000000
	.align		4
        /*0024*/ 	.word	0xfffffffc


//--------------------- .nv.constant4             --------------------------
	.section	.nv.constant4,"a",@progbits
	.align	8
	.align		8
.nv.constant4:
        /*0000*/ 	.dword	__assertfail
	.align		8
        /*0008*/ 	.dword	__unnamed_1
	.align		8
        /*0010*/ 	.dword	__unnamed_2
	.align		8
        /*0018*/ 	.dword	_ZN39_INTERNAL_524f0b46_4_k_cu_48a351b3_92294cuda3std3__45__cpo5beginE
	.align		8
        /*0020*/ 	.dword	_ZN39_INTERNAL_524f0b46_4_k_cu_48a351b3_92294cuda3std3__45__cpo3endE
	.align		8
        /*0028*/ 	.dword	_ZN39_INTERNAL_524f0b46_4_k_cu_48a351b3_92294cuda3std3__45__cpo6cbeginE
	.align		8
        /*0030*/ 	.dword	_ZN39_INTERNAL_524f0b46_4_k_cu_48a351b3_92294cuda3std3__45__cpo4cendE
	.align		8
        /*0038*/ 	.dword	_ZN39_INTERNAL_524f0b46_4_k_cu_48a351b3_92294cuda3std3__441_GLOBAL__N__524f0b46_4_k_cu_48a351b3_92296ignoreE
	.align		8
        /*0040*/ 	.dword	_ZN39_INTERNAL_524f0b46_4_k_cu_48a351b3_92294cuda3std3__419piecewise_constructE
	.align		8
        /*0048*/ 	.dword	_ZN39_INTERNAL_524f0b46_4_k_cu_48a351b3_92294cuda3std3__48in_placeE
	.align		8
        /*0050*/ 	.dword	_ZN39_INTERNAL_524f0b46_4_k_cu_48a351b3_92294cuda3std6ranges3__45__cpo4swapE
	.align		8
        /*0058*/ 	.dword	_ZN39_INTERNAL_524f0b46_4_k_cu_48a351b3_92294cuda3std6ranges3__45__cpo9iter_moveE
	.align		8
        /*0060*/ 	.dword	_ZN39_INTERNAL_524f0b46_4_k_cu_48a351b3_92294cute7productE
	.align		8
        /*0068*/ 	.dword	_ZN39_INTERNAL_524f0b46_4_k_cu_48a351b3_92294cute1_E
	.align		8
        /*0070*/ 	.dword	$str$25
	.align		8
        /*0078*/ 	.dword	$str$26
	.align		8
        /*0080*/ 	.dword	$str$27
	.align		8
        /*0088*/ 	.dword	$str$28


//--------------------- .text._ZN7cutlass13device_kernelINS_4gemm6kernel13GemmUniversalIN4cute5tupleIJiiiiEEENS1_10collective13CollectiveMmaINS1_35MainloopSm100TmaUmmaWarpSpecializedILi5ELi2ELi4ENS5_IJNS4_1CILi2EEESB_NSA_ILi1EEEEEEEENS5_IJNSA_ILi256EEENSA_ILi64EEENSA_ILi128EEEEEENS_12float_e5m2_tENS5_IJlSC_lEEESJ_SK_NS4_8TiledMMAINS4_8MMA_AtomIJNS4_10MMA_TraitsINS4_25SM100_MMA_F8F6F4_2x1SM_SSEJSJ_SJ_fSF_SG_NS4_17integral_constantINS4_4UMMA5MajorELSR_0EEESS_NSP_INSQ_7ScaleInELST_0EEESU_EEEEEENS4_6LayoutINS5_IJSC_SC_SC_EEENS5_IJNSA_ILi0EEESZ_SZ_EEEEENS5_IJNS4_10UnderscoreES12_S12_EEEEENS4_28SM100_TMA_2SM_LOAD_MULTICASTENS4_14ComposedLayoutINS4_7SwizzleILi3ELi4ELi3EEENS4_18smem_ptr_flag_bitsILi8EEENSX_INS5_IJNSA_ILi8EEESH_EEENS5_IJSH_SC_EEEEEEEvNS4_8identityENS4_18SM100_TMA_2SM_LOADES1F_vS1G_EENS_8epilogue10collective18CollectiveEpilogueINS1J_23Sm100TmaWarpSpecializedILi1ELi1ELi64ELb0ELb0EEEJNS5_IJSH_SG_SH_EEENS5_IJNSX_ISH_SC_EENSX_ISG_SC_EEEEESJ_SK_SJ_SK_NS1J_6fusion15FusionCallbacksIS1N_NS1S_17LinearCombinationISJ_fSJ_fLNS_15FloatRoundStyleE2EEES1O_S1R_JEEENS4_5SM1004TMEM4LOAD26SM100_TMEM_LOAD_32dp32b64xENS4_13SM90_TMA_LOADENS16_INS17_ILi2ELi4ELi3EEES1A_NSX_INS5_IJS1B_SG_EEENS5_IJSG_SC_EEEEEEENS4_39AutoVectorizingCopyWithAssumedAlignmentILi128EEENS4_14SM90_TMA_STOREES27_S29_S29_EEEvvEEEEvNT_6ParamsE --------------------------
	.section	.text._ZN7cutlass13device_kernelINS_4gemm6kernel13GemmUniversalIN4cute5tupleIJiiiiEEENS1_10collective13CollectiveMmaINS1_35MainloopSm100TmaUmmaWarpSpecializedILi5ELi2ELi4ENS5_IJNS4_1CILi2EEESB_NSA_ILi1EEEEEEEENS5_IJNSA_ILi256EEENSA_ILi64EEENSA_ILi128EEEEEENS_12float_e5m2_tENS5_IJlSC_lEEESJ_SK_NS4_8TiledMMAINS4_8MMA_AtomIJNS4_10MMA_TraitsINS4_25SM100_MMA_F8F6F4_2x1SM_SSEJSJ_SJ_fSF_SG_NS4_17integral_constantINS4_4UMMA5MajorELSR_0EEESS_NSP_INSQ_7ScaleInELST_0EEESU_EEEEEENS4_6LayoutINS5_IJSC_SC_SC_EEENS5_IJNSA_ILi0EEESZ_SZ_EEEEENS5_IJNS4_10UnderscoreES12_S12_EEEEENS4_28SM100_TMA_2SM_LOAD_MULTICASTENS4_14ComposedLayoutINS4_7SwizzleILi3ELi4ELi3EEENS4_18smem_ptr_flag_bitsILi8EEENSX_INS5_IJNSA_ILi8EEESH_EEENS5_IJSH_SC_EEEEEEEvNS4_8identityENS4_18SM100_TMA_2SM_LOADES1F_vS1G_EENS_8epilogue10collective18CollectiveEpilogueINS1J_23Sm100TmaWarpSpecializedILi1ELi1ELi64ELb0ELb0EEEJNS5_IJSH_SG_SH_EEENS5_IJNSX_ISH_SC_EENSX_ISG_SC_EEEEESJ_SK_SJ_SK_NS1J_6fusion15FusionCallbacksIS1N_NS1S_17LinearCombinationISJ_fSJ_fLNS_15FloatRoundStyleE2EEES1O_S1R_JEEENS4_5SM1004TMEM4LOAD26SM100_TMEM_LOAD_32dp32b64xENS4_13SM90_TMA_LOADENS16_INS17_ILi2ELi4ELi3EEES1A_NSX_INS5_IJS1B_SG_EEENS5_IJSG_SC_EEEEEEENS4_39AutoVectorizingCopyWithAssumedAlignmentILi128EEENS4_14SM90_TMA_STOREES27_S29_S29_EEEvvEEEEvNT_6ParamsE,"ax",@progbits
	.align	128
.text._ZN7cutlass13device_kernelINS_4gemm6kernel13GemmUniversalIN4cute5tupleIJiiiiEEENS1_10collective13CollectiveMmaINS1_35MainloopSm100TmaUmmaWarpSpecializedILi5ELi2ELi4ENS5_IJNS4_1CILi2EEESB_NSA_ILi1EEEEEEEENS5_IJNSA_ILi256EEENSA_ILi64EEENSA_ILi128EEEEEENS_12float_e5m2_tENS5_IJlSC_lEEESJ_SK_NS4_8TiledMMAINS4_8MMA_AtomIJNS4_10MMA_TraitsINS4_25SM100_MMA_F8F6F4_2x1SM_SSEJSJ_SJ_fSF_SG_NS4_17integral_constantINS4_4UMMA5MajorELSR_0EEESS_NSP_INSQ_7ScaleInELST_0EEESU_EEEEEENS4_6LayoutINS5_IJSC_SC_SC_EEENS5_IJNSA_ILi0EEESZ_SZ_EEEEENS5_IJNS4_10UnderscoreES12_S12_EEEEENS4_28SM100_TMA_2SM_LOAD_MULTICASTENS4_14ComposedLayoutINS4_7SwizzleILi3ELi4ELi3EEENS4_18smem_ptr_flag_bitsILi8EEENSX_INS5_IJNSA_ILi8EEESH_EEENS5_IJSH_SC_EEEEEEEvNS4_8identityENS4_18SM100_TMA_2SM_LOADES1F_vS1G_EENS_8epilogue10collective18CollectiveEpilogueINS1J_23Sm100TmaWarpSpecializedILi1ELi1ELi64ELb0ELb0EEEJNS5_IJSH_SG_SH_EEENS5_IJNSX_ISH_SC_EENSX_ISG_SC_EEEEESJ_SK_SJ_SK_NS1J_6fusion15FusionCallbacksIS1N_NS1S_17LinearCombinationISJ_fSJ_fLNS_15FloatRoundStyleE2EEES1O_S1R_JEEENS4_5SM1004TMEM4LOAD26SM100_TMEM_LOAD_32dp32b64xENS4_13SM90_TMA_LOADENS16_INS17_ILi2ELi4ELi3EEES1A_NSX_INS5_IJS1B_SG_EEENS5_IJSG_SC_EEEEEEENS4_39AutoVectorizingCopyWithAssumedAlignmentILi128EEENS4_14SM90_TMA_STOREES27_S29_S29_EEEvvEEEEvNT_6ParamsE:
        .type           _ZN7cutlass13device_kernelINS_4gemm6kernel13GemmUniversalIN4cute5tupleIJiiiiEEENS1_10collective13CollectiveMmaINS1_35MainloopSm100TmaUmmaWarpSpecializedILi5ELi2ELi4ENS5_IJNS4_1CILi2EEESB_NSA_ILi1EEEEEEEENS5_IJNSA_ILi256EEENSA_ILi64EEENSA_ILi128EEEEEENS_12float_e5m2_tENS5_IJlSC_lEEESJ_SK_NS4_8TiledMMAINS4_8MMA_AtomIJNS4_10MMA_TraitsINS4_25SM100_MMA_F8F6F4_2x1SM_SSEJSJ_SJ_fSF_SG_NS4_17integral_constantINS4_4UMMA5MajorELSR_0EEESS_NSP_INSQ_7ScaleInELST_0EEESU_EEEEEENS4_6LayoutINS5_IJSC_SC_SC_EEENS5_IJNSA_ILi0EEESZ_SZ_EEEEENS5_IJNS4_10UnderscoreES12_S12_EEEEENS4_28SM100_TMA_2SM_LOAD_MULTICASTENS4_14ComposedLayoutINS4_7SwizzleILi3ELi4ELi3EEENS4_18smem_ptr_flag_bitsILi8EEENSX_INS5_IJNSA_ILi8EEESH_EEENS5_IJSH_SC_EEEEEEEvNS4_8identityENS4_18SM100_TMA_2SM_LOADES1F_vS1G_EENS_8epilogue10collective18CollectiveEpilogueINS1J_23Sm100TmaWarpSpecializedILi1ELi1ELi64ELb0ELb0EEEJNS5_IJSH_SG_SH_EEENS5_IJNSX_ISH_SC_EENSX_ISG_SC_EEEEESJ_SK_SJ_SK_NS1J_6fusion15FusionCallbacksIS1N_NS1S_17LinearCombinationISJ_fSJ_fLNS_15FloatRoundStyleE2EEES1O_S1R_JEEENS4_5SM1004TMEM4LOAD26SM100_TMEM_LOAD_32dp32b64xENS4_13SM90_TMA_LOADENS16_INS17_ILi2ELi4ELi3EEES1A_NSX_INS5_IJS1B_SG_EEENS5_IJSG_SC_EEEEEEENS4_39AutoVectorizingCopyWithAssumedAlignmentILi128EEENS4_14SM90_TMA_STOREES27_S29_S29_EEEvvEEEEvNT_6ParamsE,@function
        .size           _ZN7cutlass13device_kernelINS_4gemm6kernel13GemmUniversalIN4cute5tupleIJiiiiEEENS1_10collective13CollectiveMmaINS1_35MainloopSm100TmaUmmaWarpSpecializedILi5ELi2ELi4ENS5_IJNS4_1CILi2EEESB_NSA_ILi1EEEEEEEENS5_IJNSA_ILi256EEENSA_ILi64EEENSA_ILi128EEEEEENS_12float_e5m2_tENS5_IJlSC_lEEESJ_SK_NS4_8TiledMMAINS4_8MMA_AtomIJNS4_10MMA_TraitsINS4_25SM100_MMA_F8F6F4_2x1SM_SSEJSJ_SJ_fSF_SG_NS4_17integral_constantINS4_4UMMA5MajorELSR_0EEESS_NSP_INSQ_7ScaleInELST_0EEESU_EEEEEENS4_6LayoutINS5_IJSC_SC_SC_EEENS5_IJNSA_ILi0EEESZ_SZ_EEEEENS5_IJNS4_10UnderscoreES12_S12_EEEEENS4_28SM100_TMA_2SM_LOAD_MULTICASTENS4_14ComposedLayoutINS4_7SwizzleILi3ELi4ELi3EEENS4_18smem_ptr_flag_bitsILi8EEENSX_INS5_IJNSA_ILi8EEESH_EEENS5_IJSH_SC_EEEEEEEvNS4_8identityENS4_18SM100_TMA_2SM_LOADES1F_vS1G_EENS_8epilogue10collective18CollectiveEpilogueINS1J_23Sm100TmaWarpSpecializedILi1ELi1ELi64ELb0ELb0EEEJNS5_IJSH_SG_SH_EEENS5_IJNSX_ISH_SC_EENSX_ISG_SC_EEEEESJ_SK_SJ_SK_NS1J_6fusion15FusionCallbacksIS1N_NS1S_17LinearCombinationISJ_fSJ_fLNS_15FloatRoundStyleE2EEES1O_S1R_JEEENS4_5SM1004TMEM4LOAD26SM100_TMEM_LOAD_32dp32b64xENS4_13SM90_TMA_LOADENS16_INS17_ILi2ELi4ELi3EEES1A_NSX_INS5_IJS1B_SG_EEENS5_IJSG_SC_EEEEEEENS4_39AutoVectorizingCopyWithAssumedAlignmentILi128EEENS4_14SM90_TMA_STOREES27_S29_S29_EEEvvEEEEvNT_6ParamsE,(.L_x_152 - _ZN7cutlass13device_kernelINS_4gemm6kernel13GemmUniversalIN4cute5tupleIJiiiiEEENS1_10collective13CollectiveMmaINS1_35MainloopSm100TmaUmmaWarpSpecializedILi5ELi2ELi4ENS5_IJNS4_1CILi2EEESB_NSA_ILi1EEEEEEEENS5_IJNSA_ILi256EEENSA_ILi64EEENSA_ILi128EEEEEENS_12float_e5m2_tENS5_IJlSC_lEEESJ_SK_NS4_8TiledMMAINS4_8MMA_AtomIJNS4_10MMA_TraitsINS4_25SM100_MMA_F8F6F4_2x1SM_SSEJSJ_SJ_fSF_SG_NS4_17integral_constantINS4_4UMMA5MajorELSR_0EEESS_NSP_INSQ_7ScaleInELST_0EEESU_EEEEEENS4_6LayoutINS5_IJSC_SC_SC_EEENS5_IJNSA_ILi0EEESZ_SZ_EEEEENS5_IJNS4_10UnderscoreES12_S12_EEEEENS4_28SM100_TMA_2SM_LOAD_MULTICASTENS4_14ComposedLayoutINS4_7SwizzleILi3ELi4ELi3EEENS4_18smem_ptr_flag_bitsILi8EEENSX_INS5_IJNSA_ILi8EEESH_EEENS5_IJSH_SC_EEEEEEEvNS4_8identityENS4_18SM100_TMA_2SM_LOADES1F_vS1G_EENS_8epilogue10collective18CollectiveEpilogueINS1J_23Sm100TmaWarpSpecializedILi1ELi1ELi64ELb0ELb0EEEJNS5_IJSH_SG_SH_EEENS5_IJNSX_ISH_SC_EENSX_ISG_SC_EEEEESJ_SK_SJ_SK_NS1J_6fusion15FusionCallbacksIS1N_NS1S_17LinearCombinationISJ_fSJ_fLNS_15FloatRoundStyleE2EEES1O_S1R_JEEENS4_5SM1004TMEM4LOAD26SM100_TMEM_LOAD_32dp32b64xENS4_13SM90_TMA_LOADENS16_INS17_ILi2ELi4ELi3EEES1A_NSX_INS5_IJS1B_SG_EEENS5_IJSG_SC_EEEEEEENS4_39AutoVectorizingCopyWithAssumedAlignmentILi128EEENS4_14SM90_TMA_STOREES27_S29_S29_EEEvvEEEEvNT_6ParamsE)
        .other          _ZN7cutlass13device_kernelINS_4gemm6kernel13GemmUniversalIN4cute5tupleIJiiiiEEENS1_10collective13CollectiveMmaINS1_35MainloopSm100TmaUmmaWarpSpecializedILi5ELi2ELi4ENS5_IJNS4_1CILi2EEESB_NSA_ILi1EEEEEEEENS5_IJNSA_ILi256EEENSA_ILi64EEENSA_ILi128EEEEEENS_12float_e5m2_tENS5_IJlSC_lEEESJ_SK_NS4_8TiledMMAINS4_8MMA_AtomIJNS4_10MMA_TraitsINS4_25SM100_MMA_F8F6F4_2x1SM_SSEJSJ_SJ_fSF_SG_NS4_17integral_constantINS4_4UMMA5MajorELSR_0EEESS_NSP_INSQ_7ScaleInELST_0EEESU_EEEEEENS4_6LayoutINS5_IJSC_SC_SC_EEENS5_IJNSA_ILi0EEESZ_SZ_EEEEENS5_IJNS4_10UnderscoreES12_S12_EEEEENS4_28SM100_TMA_2SM_LOAD_MULTICASTENS4_14ComposedLayoutINS4_7SwizzleILi3ELi4ELi3EEENS4_18smem_ptr_flag_bitsILi8EEENSX_INS5_IJNSA_ILi8EEESH_EEENS5_IJSH_SC_EEEEEEEvNS4_8identityENS4_18SM100_TMA_2SM_LOADES1F_vS1G_EENS_8epilogue10collective18CollectiveEpilogueINS1J_23Sm100TmaWarpSpecializedILi1ELi1ELi64ELb0ELb0EEEJNS5_IJSH_SG_SH_EEENS5_IJNSX_ISH_SC_EENSX_ISG_SC_EEEEESJ_SK_SJ_SK_NS1J_6fusion15FusionCallbacksIS1N_NS1S_17LinearCombinationISJ_fSJ_fLNS_15FloatRoundStyleE2EEES1O_S1R_JEEENS4_5SM1004TMEM4LOAD26SM100_TMEM_LOAD_32dp32b64xENS4_13SM90_TMA_LOADENS16_INS17_ILi2ELi4ELi3EEES1A_NSX_INS5_IJS1B_SG_EEENS5_IJSG_SC_EEEEEEENS4_39AutoVectorizingCopyWithAssumedAlignmentILi128EEENS4_14SM90_TMA_STOREES27_S29_S29_EEEvvEEEEvNT_6ParamsE,@"STO_CUDA_ENTRY STV_DEFAULT"
_ZN7cutlass13device_kernelINS_4gemm6kernel13GemmUniversalIN4cute5tupleIJiiiiEEENS1_10collective13CollectiveMmaINS1_35MainloopSm100TmaUmmaWarpSpecializedILi5ELi2ELi4ENS5_IJNS4_1CILi2EEESB_NSA_ILi1EEEEEEEENS5_IJNSA_ILi256EEENSA_ILi64EEENSA_ILi128EEEEEENS_12float_e5m2_tENS5_IJlSC_lEEESJ_SK_NS4_8TiledMMAINS4_8MMA_AtomIJNS4_10MMA_TraitsINS4_25SM100_MMA_F8F6F4_2x1SM_SSEJSJ_SJ_fSF_SG_NS4_17integral_constantINS4_4UMMA5MajorELSR_0EEESS_NSP_INSQ_7ScaleInELST_0EEESU_EEEEEENS4_6LayoutINS5_IJSC_SC_SC_EEENS5_IJNSA_ILi0EEESZ_SZ_EEEEENS5_IJNS4_10UnderscoreES12_S12_EEEEENS4_28SM100_TMA_2SM_LOAD_MULTICASTENS4_14ComposedLayoutINS4_7SwizzleILi3ELi4ELi3EEENS4_18smem_ptr_flag_bitsILi8EEENSX_INS5_IJNSA_ILi8EEESH_EEENS5_IJSH_SC_EEEEEEEvNS4_8identityENS4_18SM100_TMA_2SM_LOADES1F_vS1G_EENS_8epilogue10collective18CollectiveEpilogueINS1J_23Sm100TmaWarpSpecializedILi1ELi1ELi64ELb0ELb0EEEJNS5_IJSH_SG_SH_EEENS5_IJNSX_ISH_SC_EENSX_ISG_SC_EEEEESJ_SK_SJ_SK_NS1J_6fusion15FusionCallbacksIS1N_NS1S_17LinearCombinationISJ_fSJ_fLNS_15FloatRoundStyleE2EEES1O_S1R_JEEENS4_5SM1004TMEM4LOAD26SM100_TMEM_LOAD_32dp32b64xENS4_13SM90_TMA_LOADENS16_INS17_ILi2ELi4ELi3EEES1A_NSX_INS5_IJS1B_SG_EEENS5_IJSG_SC_EEEEEEENS4_39AutoVectorizingCopyWithAssumedAlignmentILi128EEENS4_14SM90_TMA_STOREES27_S29_S29_EEEvvEEEEvNT_6ParamsE:
[----:B------:R-:W1:Y:S01]  /*0000*/  LDC R1, c[0x0][0x37c] ;  /* 0x0000df00ff017b82 */ /* 0x000e620000000800 */
[----:B------:R-:W2:Y:S01]  /*0010*/  S2R R131, SR_TID.X ;  /* 0x0000000000837919 */ /* 0x000ea20000002100 */
[----:B------:R-:W3:Y:S06]  /*0020*/  LDCU.64 UR8, c[0x0][0x890] ;  /* 0x00011200ff0877ac */ /* 0x000eec0008000a00 */
[----:B------:R-:W4:Y:S01]  /*0030*/  S2UR UR4, SR_CgaCtaId ;  /* 0x00000000000479c3 */ /* 0x000f220000008800 */
[----:B------:R-:W-:Y:S02]  /*0040*/  PRMT R141, RZ, 0x7610, R141 ;  /* 0x00007610ff8d7816 */ /* 0x000fe4000000008d */
[----:B------:R-:W-:Y:S01]  /*0050*/  ELECT P1, URZ, PT ;  /* 0x0000000000ff782f */ /* 0x000fe20003820000 */
[----:B---3--:R-:W-:-:S04]  /*0060*/  UISETP.NE.U32.AND UP0, UPT, UR8, URZ, UPT ;  /* 0x000000ff0800728c */ /* 0x008fc8000bf05070 */
[----:B------:R-:W-:Y:S02]  /*0070*/  UISETP.NE.AND.EX UP0, UPT, UR9, URZ, UPT, UP0 ;  /* 0x000000ff0900728c */ /* 0x000fe4000bf05300 */
[----:B----4-:R-:W-:Y:S02]  /*0080*/  ULOP3.LUT UR48, UR4, 0x1, URZ, 0xc0, !UPT ;  /* 0x0000000104307892 */ /* 0x010fe4000f8ec0ff */
[----:B------:R-:W-:Y:S01]  /*0090*/  ULOP3.LUT UR47, UR4, 0x1, URZ, 0x3c, !UPT ;  /* 0x00000001042f7892 */ /* 0x000fe2000f8e3cff */
[----:B--2---:R-:W-:-:S05]  /*00a0*/  SHF.R.U32.HI R142, RZ, 0x5, R131 ;  /* 0x00000005ff8e7819 */ /* 0x004fca0000011683 */
[----:B------:R-:W2:Y:S02]  /*00b0*/  SHFL.IDX PT, R0, R142, RZ, 0x1f ;  /* 0x00001fff8e007589 */ /* 0x000ea400000e0000 */
[----:B--2---:R-:W-:Y:S01]  /*00c0*/  R2UR UR13, R0 ;  /* 0x00000000000d72ca */ /* 0x004fe200000e0000 */
[----:B-1----:R-:W-:-:S14]  /*00d0*/  BRA.U UP0, `(.L_x_0) ;  /* 0x0000000100307547 */ /* 0x002fdc000b800000 */
[----:B------:R-:W1:Y:S02]  /*00e0*/  LDCU.64 UR4, c[0x0][0x888] ;  /* 0x00011100ff0477ac */ /* 0x000e640008000a00 */
[----:B-1----:R-:W-:-:S04]  /*00f0*/  UISETP.NE.U32.AND UP0, UPT, UR4, URZ, UPT ;  /* 0x000000ff0400728c */ /* 0x002fc8000bf05070 */
[----:B------:R-:W-:-:S09]  /*0100*/  UISETP.NE.AND.EX UP0, UPT, UR5, URZ, UPT, UP0 ;  /* 0x000000ff0500728c */ /* 0x000fd2000bf05300 */
[----:B------:R-:W-:Y:S05]  /*0110*/  BRA.U !UP0, `(.L_x_1) ;  /* 0x0000000108147547 */ /* 0x000fea000b800000 */
[----:B------:R-:W1:Y:S01]  /*0120*/  LDC.64 R2, c[0x0][0x888] ;  /* 0x00022200ff027b82 */ /* 0x000e620000000a00 */
[----:B------:R-:W1:Y:S02]  /*0130*/  LDCU.64 UR4, c[0x0][0x358] ;  /* 0x00006b00ff0477ac */ /* 0x000e640008000a00 */
[----:B-1----:R1:W5:Y:S01]  /*0140*/  LDG.E R71, desc[UR4][R2.64] ;  /* 0x0000000402477981 */ /* 0x002362000c1e1900 */
[----:B------:R-:W-:Y:S01]  /*0150*/  HFMA2 R141, -RZ, RZ, 0, 5.9604644775390625e-08 ;  /* 0x00000001ff8d7431 */ /* 0x000fe200000001ff */
[----:B------:R-:W-:Y:S05]  /*0160*/  BRA `(.L_x_0) ;  /* 0x00000000000c7947 */ /* 0x000fea0003800000 */
.L_x_1:
[----:B------:R-:W1:Y:S01]  /*0170*/  LDCU UR4, c[0x0][0x880] ;  /* 0x00011000ff0477ac */ /* 0x000e620008000800 */
[----:B------:R-:W-:Y:S01]  /*0180*/  HFMA2 R141, -RZ, RZ, 0, 5.9604644775390625e-08 ;  /* 0x00000001ff8d7431 */ /* 0x000fe200000001ff */
[----:B-1----:R-:W-:-:S07]  /*0190*/  MOV R71, UR4 ;  /* 0x0000000400477c02 */ /* 0x002fce0008000f00 */
.L_x_0:
[----:B------:R-:W2:Y:S02]  /*01a0*/  LDCU.64 UR4, c[0x0][0x8b0] ;  /* 0x00011600ff0477ac */ /* 0x000ea40008000a00 */
[----:B--2---:R-:W-:-:S04]  /*01b0*/  UISETP.NE.U32.AND UP0, UPT, UR4, URZ, UPT ;  /* 0x000000ff0400728c */ /* 0x004fc8000bf05070 */
[----:B------:R-:W-:-:S09]  /*01c0*/  UISETP.NE.AND.EX UP0, UPT, UR5, URZ, UPT, UP0 ;  /* 0x000000ff0500728c */ /* 0x000fd2000bf05300 */
[----:B------:R-:W-:Y:S05]  /*01d0*/  BRA.U UP0, `(.L_x_2) ;  /* 0x0000000100287547 */ /* 0x000fea000b800000 */
[----:B------:R-:W2:Y:S02]  /*01e0*/  LDCU.64 UR4, c[0x0][0x8a8] ;  /* 0x00011500ff0477ac */ /* 0x000ea40008000a00 */
[----:B--2---:R-:W-:-:S04]  /*01f0*/  UISETP.NE.U32.AND UP0, UPT, UR4, URZ, UPT ;  /* 0x000000ff0400728c */ /* 0x004fc8000bf05070 */
[----:B------:R-:W-:-:S09]  /*0200*/  UISETP.NE.AND.EX UP0, UPT, UR5, URZ, UPT, UP0 ;  /* 0x000000ff0500728c */ /* 0x000fd2000bf05300 */
[----:B------:R-:W-:Y:S05]  /*0210*/  BRA.U !UP0, `(.L_x_3) ;  /* 0x0000000108107547 */ /* 0x000fea000b800000 */
[----:B-1----:R-:W1:Y:S01]  /*0220*/  LDC.64 R2, c[0x0][0x8a8] ;  /* 0x00022a00ff027b82 */ /* 0x002e620000000a00 */
[----:B------:R-:W1:Y:S02]  /*0230*/  LDCU.64 UR4, c[0x0][0x358] ;  /* 0x00006b00ff0477ac */ /* 0x000e640008000a00 */
[----:B-1----:R2:W5:Y:S01]  /*0240*/  LDG.E R70, desc[UR4][R2.64] ;  /* 0x0000000402467981 */ /* 0x002562000c1e1900 */
[----:B------:R-:W-:Y:S05]  /*0250*/  BRA `(.L_x_2) ;  /* 0x0000000000087947 */ /* 0x000fea0003800000 */
.L_x_3:
[----:B------:R-:W2:Y:S02]  /*0260*/  LDCU UR4, c[0x0][0x8a0] ;  /* 0x00011400ff0477ac */ /* 0x000ea40008000800 */
[----:B--2---:R-:W-:Y:S02]  /*0270*/  MOV R70, UR4 ;  /* 0x0000000400467c02 */ /* 0x004fe40008000f00 */
.L_x_2:
[----:B------:R-:W-:Y:S01]  /*0280*/  IMAD.U32 R0, RZ, RZ, UR13 ;  /* 0x0000000dff007e24 */ /* 0x000fe2000f8e00ff */
[----:B------:R-:W-:Y:S04]  /*0290*/  BSSY.RECONVERGENT B0, `(.L_x_4) ;  /* 0x000000c000007945 */ /* 0x000fe80003800200 */
[C---:B------:R-:W-:Y:S02]  /*02a0*/  ISETP.NE.OR P2, PT, R0.reuse, 0x1, !P1 ;  /* 0x000000010000780c */ /* 0x040fe40004f45670 */
[----:B------:R-:W-:-:S11]  /*02b0*/  ISETP.NE.OR P0, PT, R0, 0x3, !P1 ;  /* 0x000000030000780c */ /* 0x000fd60004f05670 */
[----:B------:R-:W-:Y:S05]  /*02c0*/  @P2 BRA `(.L_x_5) ;  /* 0x0000000000202947 */ /* 0x000fea0003800000 */
[----:B------:R-:W3:Y:S02]  /*02d0*/  LDCU.64 UR4, c[0x0][0x348] ;  /* 0x00006900ff0477ac */ /* 0x000ee40008000a00 */
[----:B---3--:R-:W-:Y:S02]  /*02e0*/  UIADD3 UR6, UP1, UPT, UR4, 0x80, URZ ;  /* 0x0000008004067890 */ /* 0x008fe4000ff3e0ff */
[----:B------:R-:W-:Y:S02]  /*02f0*/  UIADD3 UR4, UP0, UPT, UR4, 0x180, URZ ;  /* 0x0000018004047890 */ /* 0x000fe4000ff1e0ff */
[----:B------:R-:W-:Y:S02]  /*0300*/  UIADD3.X UR7, UPT, UPT, URZ, UR5, URZ, UP1, !UPT ;  /* 0x00000005ff077290 */ /* 0x000fe40008ffe4ff */
[----:B------:R-:W-:-:S07]  /*0310*/  UIADD3.X UR5, UPT, UPT, URZ, UR5, URZ, UP0, !UPT ;  /* 0x00000005ff057290 */ /* 0x000fce00087fe4ff */
[----:B------:R3:W-:Y:S02]  /*0320*/  UTMACCTL.PF [UR6] ;  /* 0x00000000060079b9 */ /* 0x0007e40008040000 */
[----:B------:R3:W-:Y:S02]  /*0330*/  UTMACCTL.PF [UR4] ;  /* 0x00000000040079b9 */ /* 0x0007e40008040000 */
[----:B---3--:R-:W-:Y:S01]  /*0340*/  NOP ;  /* 0x0000000000007918 */ /* 0x008fe20000000000 */
.L_x_5:
[----:B------:R-:W-:Y:S05]  /*0350*/  BSYNC.RECONVERGENT B0 ;  /* 0x0000000000007941 */ /* 0x000fea0003800200 */
.L_x_4:
[----:B------:R-:W-:Y:S04]  /*0360*/  BSSY.RECONVERGENT B0, `(.L_x_6) ;  /* 0x000000a000007945 */ /* 0x000fe80003800200 */
        /* <DEDUP_REMOVED lines=9> */
.L_x_7:
[----:B------:R-:W-:Y:S05]  /*0400*/  BSYNC.RECONVERGENT B0 ;  /* 0x0000000000007941 */ /* 0x000fea0003800200 */
.L_x_6:
[----:B------:R-:W3:Y:S01]  /*0410*/  LDCU.64 UR4, c[0x0][0x888] ;  /* 0x00011100ff0477ac */ /* 0x000ee20008000a00 */
[----:B------:R-:W-:Y:S02]  /*0420*/  UISETP.EQ.U32.AND UP1, UPT, UR8, URZ, UPT ;  /* 0x000000ff0800728c */ /* 0x000fe4000bf22070 */
[----:B------:R-:W-:Y:S02]  /*0430*/  UPLOP3.LUT UP3, UPT, UPT, UPT, UPT, 0x80, 0x8 ;  /* 0x000000000008789c */ /* 0x000fe40003f6f070 */
[----:B---3--:R-:W-:-:S04]  /*0440*/  UISETP.NE.U32.AND UP0, UPT, UR4, URZ, UPT ;  /* 0x000000ff0400728c */ /* 0x008fc8000bf05070 */
[----:B------:R-:W-:-:S04]  /*0450*/  UISETP.NE.AND.EX UP0, UPT, UR5, URZ, UPT, UP0 ;  /* 0x000000ff0500728c */ /* 0x000fc8000bf05300 */
[----:B------:R-:W-:-:S04]  /*0460*/  UISETP.EQ.OR.EX UP2, UPT, UR9, URZ, !UP0, UP1 ;  /* 0x000000ff0900728c */ /* 0x000fc8000c742710 */
[----:B------:R-:W-:-:S05]  /*0470*/  UP2UR UR60, UPR, URZ, 0x4 ;  /* 0x00000004ff3c7883 */ /* 0x000fca0008000000 */
[----:B------:R-:W-:Y:S07]  /*0480*/  BRA.U !UP2, `(.L_x_8) ;  /* 0x000000010a207547 */ /* 0x000fee000b800000 */
[----:B------:R-:W-:Y:S01]  /*0490*/  UISETP.NE.U32.AND UP1, UPT, UR8, URZ, UPT ;  /* 0x000000ff0800728c */ /* 0x000fe2000bf25070 */
[----:B-----5:R-:W-:Y:S01]  /*04a0*/  FSETP.NEU.AND P0, PT, R71, RZ, PT ;  /* 0x000000ff4700720b */ /* 0x020fe20003f0d000 */
[----:B------:R-:W-:Y:S02]  /*04b0*/  USEL UR4, URZ, 0xffffffff, UP0 ;  /* 0xffffffffff047887 */ /* 0x000fe40008000000 */
[----:B------:R-:W-:-:S10]  /*04c0*/  UISETP.NE.AND.EX UP1, UPT, UR9, URZ, UPT, UP1 ;  /* 0x000000ff0900728c */ /* 0x000fd4000bf25310 */
[----:B------:R-:W-:Y:S01]  /*04d0*/  VOTEU.ANY UP0, P0 ;  /* 0x0000000000ff7886 */ /* 0x000fe20000000100 */
[----:B------:R-:W-:-:S04]  /*04e0*/  @!UP1 USEL UR4, URZ, 0xffffffff, UP0 ;  /* 0xffffffffff049887 */ /* 0x000fc80008000000 */
[----:B------:R-:W-:-:S04]  /*04f0*/  ULOP3.LUT UR4, UR4, 0x1, URZ, 0xc0, !UPT ;  /* 0x0000000104047892 */ /* 0x000fc8000f8ec0ff */
[----:B------:R-:W-:-:S11]  /*0500*/  UISETP.NE.U32.AND UP3, UPT, UR4, 0x1, UPT ;  /* 0x000000010400788c */ /* 0x000fd6000bf65070 */
.L_x_8:
[----:B------:R-:W3:Y:S01]  /*0510*/  SHFL.IDX PT, R0, R142, RZ, 0x1f ;  /* 0x00001fff8e007589 */ /* 0x000ee200000e0000 */
[----:B------:R-:W-:-:S04]  /*0520*/  UISETP.NE.AND UP0, UPT, UR13, 0x2, UPT ;  /* 0x000000020d00788c */ /* 0x000fc8000bf05270 */
[----:B------:R-:W-:Y:S02]  /*0530*/  UISETP.EQ.AND UP1, UPT, UR48, URZ, !UP0 ;  /* 0x000000ff3000728c */ /* 0x000fe4000c722270 */
[----:B------:R-:W-:-:S04]  /*0540*/  USEL UR34, URZ, 0x1, UP0 ;  /* 0x00000001ff227887 */ /* 0x000fc80008000000 */
[----:B------:R-:W-:Y:S02]  /*0550*/  PLOP3.LUT P3, PT, P1, PT, UP1, 0x80, 0x8 ;  /* 0x000000000008781c */ /* 0x000fe40000f6f018 */
[----:B---3--:R-:W-:-:S13]  /*0560*/  ISETP.NE.AND P0, PT, R0, RZ, PT ;  /* 0x000000ff0000720c */ /* 0x008fda0003f05270 */
[----:B------:R-:W-:Y:S05]  /*0570*/  @P0 BRA `(.L_x_9) ;  /* 0x0000000000600947 */ /* 0x000fea0003800000 */
[----:B------:R-:W3:Y:S01]  /*0580*/  S2UR UR5, SR_CgaCtaId ;  /* 0x00000000000579c3 */ /* 0x000ee20000008800 */
[----:B------:R-:W-:Y:S01]  /*0590*/  UMOV UR4, 0x400 ;  /* 0x0000040000047882 */ /* 0x000fe20000000000 */
[----:B------:R-:W-:Y:S01]  /*05a0*/  UMOV UR8, 0x1 ;  /* 0x0000000100087882 */ /* 0x000fe20000000000 */
[----:B------:R-:W-:Y:S01]  /*05b0*/  UMOV UR6, 0x2 ;  /* 0x0000000200067882 */ /* 0x000fe20000000000 */
[----:B------:R-:W-:-:S04]  /*05c0*/  UIADD3 UR8, UPT, UPT, -UR8, 0x100000, URZ ;  /* 0x0010000008087890 */ /* 0x000fc8000fffe1ff */
[----:B------:R-:W-:Y:S02]  /*05d0*/  USHF.L.U32 UR9, UR8, 0xb, URZ ;  /* 0x0000000b08097899 */ /* 0x000fe400080006ff */
[----:B------:R-:W-:Y:S02]  /*05e0*/  USHF.L.U32 UR8, UR8, 0x1, URZ ;  /* 0x0000000108087899 */ /* 0x000fe400080006ff */
[----:B------:R-:W-:-:S04]  /*05f0*/  UIADD3 UR6, UPT, UPT, -UR6, 0x100000, URZ ;  /* 0x0010000006067890 */ /* 0x000fc8000fffe1ff */
[----:B------:R-:W-:Y:S02]  /*0600*/  USHF.L.U32 UR7, UR6, 0xb, URZ ;  /* 0x0000000b06077899 */ /* 0x000fe400080006ff */
[----:B------:R-:W-:Y:S01]  /*0610*/  USHF.L.U32 UR6, UR6, 0x1, URZ ;  /* 0x0000000106067899 */ /* 0x000fe200080006ff */
[----:B------:R-:W-:Y:S01]  /*0620*/  ELECT P0, URZ, PT ;  /* 0x0000000000ff782f */ /* 0x000fe20003800000 */
[----:B---3--:R-:W-:Y:S01]  /*0630*/  ULEA UR4, UR5, UR4, 0x18 ;  /* 0x0000000405047291 */ /* 0x008fe2000f8ec0ff */
[----:B------:R-:W3:Y:S11]  /*0640*/  FENCE.VIEW.ASYNC.S ;  /* 0x00000000000073c6 */ /* 0x000ef60000000000 */
[----:B---3--:R3:W4:Y:S01]  /*0650*/  SYNCS.EXCH.64 URZ, [UR4], UR8 ;  /* 0x0000000804ff75b2 */ /* 0x0087220008000100 */
[----:B------:R3:W1:Y:S01]  /*0660*/  SYNCS.EXCH.64 URZ, [UR4+0x28], UR6 ;  /* 0x0000280604ff75b2 */ /* 0x0006620008000100 */
        /* <DEDUP_REMOVED lines=8> */
[----:B------:R-:W-:Y:S01]  /*06f0*/  NOP ;  /* 0x0000000000007918 */ /* 0x000fe20000000000 */
.L_x_9:
[----:B------:R-:W2:Y:S01]  /*0700*/  SHFL.IDX PT, R0, R142, RZ, 0x1f ;  /* 0x00001fff8e007589 */ /* 0x000ea200000e0000 */
[----:B------:R-:W-:Y:S01]  /*0710*/  NOP ;  /* 0x0000000000007918 */ /* 0x000fe20000000000 */
[----:B--2---:R-:W-:-:S13]  /*0720*/  ISETP.NE.AND P0, PT, R0, 0x1, PT ;  /* 0x000000010000780c */ /* 0x004fda0003f05270 */
[----:B------:R-:W-:Y:S05]  /*0730*/  @P0 BRA `(.L_x_10) ;  /* 0x0000000000400947 */ /* 0x000fea0003800000 */
[----:B------:R-:W2:Y:S01]  /*0740*/  S2UR UR5, SR_CgaCtaId ;  /* 0x00000000000579c3 */ /* 0x000ea20000008800 */
[----:B---3--:R-:W-:Y:S01]  /*0750*/  UMOV UR4, 0x400 ;  /* 0x0000040000047882 */ /* 0x008fe20000000000 */
        /* <DEDUP_REMOVED lines=9> */
[----:B--2---:R-:W-:Y:S01]  /*07f0*/  ULEA UR4, UR5, UR4, 0x18 ;  /* 0x0000000405047291 */ /* 0x004fe2000f8ec0ff */
[----:B------:R-:W2:Y:S11]  /*0800*/  FENCE.VIEW.ASYNC.S ;  /* 0x00000000000073c6 */ /* 0x000eb60000000000 */
[----:B--2---:R2:W3:Y:S01]  /*0810*/  SYNCS.EXCH.64 URZ, [UR4+0x50], UR8 ;  /* 0x0000500804ff75b2 */ /* 0x0044e20008000100 */
[----:B------:R2:W1:Y:S01]  /*0820*/  SYNCS.EXCH.64 URZ, [UR4+0x58], UR6 ;  /* 0x0000580604ff75b2 */ /* 0x0004620008000100 */
[----:B------:R-:W-:Y:S01]  /*0830*/  NOP ;  /* 0x0000000000007918 */ /* 0x000fe20000000000 */
.L_x_10:
[----:B------:R-:W4:Y:S01]  /*0840*/  SHFL.IDX PT, R0, R142, RZ, 0x1f ;  /* 0x00001fff8e007589 */ /* 0x000f2200000e0000 */
[----:B------:R-:W-:Y:S01]  /*0850*/  NOP ;  /* 0x0000000000007918 */ /* 0x000fe20000000000 */
[----:B----4-:R-:W-:-:S13]  /*0860*/  ISETP.NE.AND P0, PT, R0, 0x3, PT ;  /* 0x000000030000780c */ /* 0x010fda0003f05270 */
[----:B------:R-:W-:Y:S05]  /*0870*/  @P0 BRA `(.L_x_11) ;  /* 0x0000000000300947 */ /* 0x000fea0003800000 */
[----:B------:R-:W4:Y:S01]  /*0880*/  S2UR UR5, SR_CgaCtaId ;  /* 0x00000000000579c3 */ /* 0x000f220000008800 */
[----:B--23--:R-:W-:Y:S01]  /*0890*/  UMOV UR6, 0x400 ;  /* 0x0000040000067882 */ /* 0x00cfe20000000000 */
[----:B------:R-:W-:Y:S01]  /*08a0*/  UMOV UR4, 0x20 ;  /* 0x0000002000047882 */ /* 0x000fe20000000000 */
[----:B------:R-:W-:Y:S01]  /*08b0*/  ELECT P0, URZ, PT ;  /* 0x0000000000ff782f */ /* 0x000fe20003800000 */
[----:B----4-:R-:W-:Y:S02]  /*08c0*/  ULEA UR6, UR5, UR6, 0x18 ;  /* 0x0000000605067291 */ /* 0x010fe4000f8ec0ff */
[----:B------:R-:W-:-:S04]  /*08d0*/  UIADD3 UR4, UPT, UPT, -UR4, 0x100000, URZ ;  /* 0x0010000004047890 */ /* 0x000fc8000fffe1ff */
[----:B------:R-:W-:Y:S02]  /*08e0*/  USHF.L.U32 UR5, UR4, 0xb, URZ ;  /* 0x0000000b04057899 */ /* 0x000fe400080006ff */
[----:B------:R-:W-:Y:S01]  /*08f0*/  USHF.L.U32 UR4, UR4, 0x1, URZ ;  /* 0x0000000104047899 */ /* 0x000fe200080006ff */
[----:B------:R-:W2:Y:S11]  /*0900*/  FENCE.VIEW.ASYNC.S ;  /* 0x00000000000073c6 */ /* 0x000eb60000000000 */
[----:B--2---:R4:W2:Y:S01]  /*0910*/  SYNCS.EXCH.64 URZ, [UR6+0x60], UR4 ;  /* 0x0000600406ff75b2 */ /* 0x0048a20008000100 */
[----:B------:R4:W3:Y:S02]  /*0920*/  SYNCS.EXCH.64 URZ, [UR6+0x68], UR4 ;  /* 0x0000680406ff75b2 */ /* 0x0008e40008000100 */
[----:B----4-:R-:W-:Y:S01]  /*0930*/  NOP ;  /* 0x0000000000007918 */ /* 0x010fe20000000000 */
.L_x_11:
[----:B------:R-:W4:Y:S01]  /*0940*/  SHFL.IDX PT, R0, R142, RZ, 0x1f ;  /* 0x00001fff8e007589 */ /* 0x000f2200000e0000 */
[----:B------:R-:W-:Y:S01]  /*0950*/  NOP ;  /* 0x0000000000007918 */ /* 0x000fe20000000000 */
[----:B----4-:R-:W-:-:S13]  /*0960*/  ISETP.NE.AND P0, PT, R0, 0x4, PT ;  /* 0x000000040000780c */ /* 0x010fda0003f05270 */
[----:B------:R-:W-:Y:S05]  /*0970*/  @P0 BRA `(.L_x_12) ;  /* 0x00000000004c0947 */ /* 0x000fea0003800000 */
[----:B------:R-:W4:Y:S01]  /*0980*/  S2UR UR5, SR_CgaCtaId ;  /* 0x00000000000579c3 */ /* 0x000f220000008800 */
[----:B--23--:R-:W-:Y:S01]  /*0990*/  UMOV UR4, 0x3a0 ;  /* 0x000003a000047882 */ /* 0x00cfe20000000000 */
[----:B------:R-:W-:Y:S01]  /*09a0*/  UMOV UR6, 0x400 ;  /* 0x0000040000067882 */ /* 0x000fe20000000000 */
[----:B------:R-:W-:Y:S01]  /*09b0*/  USEL UR4, UR4, 0x320, UP3 ;  /* 0x0000032004047887 */ /* 0x000fe20009800000 */
[----:B------:R-:W-:Y:S01]  /*09c0*/  UMOV UR8, 0x1 ;  /* 0x0000000100087882 */ /* 0x000fe20000000000 */
[----:B------:R-:W-:Y:S01]  /*09d0*/  ELECT P0, URZ, PT ;  /* 0x0000000000ff782f */ /* 0x000fe20003800000 */
[----:B------:R-:W-:-:S04]  /*09e0*/  UIADD3 UR8, UPT, UPT, -UR8, 0x100000, URZ ;  /* 0x0010000008087890 */ /* 0x000fc8000fffe1ff */
[----:B------:R-:W-:Y:S02]  /*09f0*/  USHF.L.U32 UR9, UR8, 0xb, URZ ;  /* 0x0000000b08097899 */ /* 0x000fe400080006ff */
[----:B------:R-:W-:Y:S02]  /*0a00*/  USHF.L.U32 UR8, UR8, 0x1, URZ ;  /* 0x0000000108087899 */ /* 0x000fe400080006ff */
[----:B----4-:R-:W-:Y:S02]  /*0a10*/  ULEA UR6, UR5, UR6, 0x18 ;  /* 0x0000000605067291 */ /* 0x010fe4000f8ec0ff */
[----:B------:R-:W-:-:S04]  /*0a20*/  UIADD3 UR4, UPT, UPT, -UR4, 0x100000, URZ ;  /* 0x0010000004047890 */ /* 0x000fc8000fffe1ff */
[----:B------:R-:W-:Y:S02]  /*0a30*/  USHF.L.U32 UR5, UR4, 0xb, URZ ;  /* 0x0000000b04057899 */ /* 0x000fe400080006ff */
[----:B------:R-:W-:Y:S01]  /*0a40*/  USHF.L.U32 UR4, UR4, 0x1, URZ ;  /* 0x0000000104047899 */ /* 0x000fe200080006ff */
[----:B------:R-:W2:Y:S03]  /*0a50*/  FENCE.VIEW.ASYNC.S ;  /* 0x00000000000073c6 */ /* 0x000ea60000000000 */
[----:B--2---:R4:W2:Y:S08]  /*0a60*/  SYNCS.EXCH.64 URZ, [UR6+0x70], UR8 ;  /* 0x0000700806ff75b2 */ /* 0x0048b00008000100 */
[----:B------:R4:W3:Y:S01]  /*0a70*/  SYNCS.EXCH.64 URZ, [UR6+0x80], UR4 ;  /* 0x0000800406ff75b2 */ /* 0x0008e20008000100 */
[----:B------:R4:W1:Y:S01]  /*0a80*/  SYNCS.EXCH.64 URZ, [UR6+0x78], UR8 ;  /* 0x0000780806ff75b2 */ /* 0x0008620008000100 */
[----:B------:R4:W1:Y:S02]  /*0a90*/  SYNCS.EXCH.64 URZ, [UR6+0x88], UR4 ;  /* 0x0000880406ff75b2 */ /* 0x0008640008000100 */
[----:B----4-:R-:W-:Y:S01]  /*0aa0*/  NOP ;  /* 0x0000000000007918 */ /* 0x010fe20000000000 */
.L_x_12:
[----:B------:R-:W4:Y:S01]  /*0ab0*/  SHFL.IDX PT, R0, R142, RZ, 0x1f ;  /* 0x00001fff8e007589 */ /* 0x000f2200000e0000 */
[----:B------:R-:W-:Y:S01]  /*0ac0*/  NOP ;  /* 0x0000000000007918 */ /* 0x000fe20000000000 */
[----:B----4-:R-:W-:-:S13]  /*0ad0*/  ISETP.NE.AND P0, PT, R0, 0x5, PT ;  /* 0x000000050000780c */ /* 0x010fda0003f05270 */
[----:B------:R-:W-:Y:S05]  /*0ae0*/  @P0 BRA `(.L_x_13) ;  /* 0x0000000000580947 */ /* 0x000fea0003800000 */
[----:B------:R-:W4:Y:S01]  /*0af0*/  S2UR UR5, SR_CgaCtaId ;  /* 0x00000000000579c3 */ /* 0x000f220000008800 */
[----:B--23--:R-:W-:Y:S01]  /*0b00*/  UMOV UR4, 0x400 ;  /* 0x0000040000047882 */ /* 0x00cfe20000000000 */
        /* <DEDUP_REMOVED lines=9> */
[----:B----4-:R-:W-:Y:S01]  /*0ba0*/  ULEA UR4, UR5, UR4, 0x18 ;  /* 0x0000000405047291 */ /* 0x010fe2000f8ec0ff */
[----:B------:R-:W2:Y:S11]  /*0bb0*/  FENCE.VIEW.ASYNC.S ;  /* 0x00000000000073c6 */ /* 0x000eb60000000000 */
[----:B--2---:R4:W2:Y:S01]  /*0bc0*/  SYNCS.EXCH.64 URZ, [UR4+0x90], UR6 ;  /* 0x0000900604ff75b2 */ /* 0x0048a20008000100 */
[----:B------:R4:W3:Y:S01]  /*0bd0*/  SYNCS.EXCH.64 URZ, [UR4+0xb0], UR8 ;  /* 0x0000b00804ff75b2 */ /* 0x0008e20008000100 */
[----:B------:R4:W1:Y:S01]  /*0be0*/  SYNCS.EXCH.64 URZ, [UR4+0x98], UR6 ;  /* 0x0000980604ff75b2 */ /* 0x0008620008000100 */
[----:B------:R4:W1:Y:S01]  /*0bf0*/  SYNCS.EXCH.64 URZ, [UR4+0xb8], UR8 ;  /* 0x0000b80804ff75b2 */ /* 0x0008620008000100 */
[----:B------:R4:W1:Y:S01]  /*0c00*/  SYNCS.EXCH.64 URZ, [UR4+0xa0], UR6 ;  /* 0x0000a00604ff75b2 */ /* 0x0008620008000100 */
[----:B------:R4:W1:Y:S01]  /*0c10*/  SYNCS.EXCH.64 URZ, [UR4+0xc0], UR8 ;  /* 0x0000c00804ff75b2 */ /* 0x0008620008000100 */
[----:B------:R4:W1:Y:S01]  /*0c20*/  SYNCS.EXCH.64 URZ, [UR4+0xa8], UR6 ;  /* 0x0000a80604ff75b2 */ /* 0x0008620008000100 */
[----:B------:R4:W1:Y:S02]  /*0c30*/  SYNCS.EXCH.64 URZ, [UR4+0xc8], UR8 ;  /* 0x0000c80804ff75b2 */ /* 0x0008640008000100 */
[----:B----4-:R-:W-:Y:S01]  /*0c40*/  NOP ;  /* 0x0000000000007918 */ /* 0x010fe20000000000 */
.L_x_13:
[----:B------:R-:W4:Y:S01]  /*0c50*/  SHFL.IDX PT, R0, R142, RZ, 0x1f ;  /* 0x00001fff8e007589 */ /* 0x000f2200000e0000 */
[----:B------:R-:W-:Y:S01]  /*0c60*/  ISETP.NE.OR P1, PT, RZ, UR13, !P1 ;  /* 0x0000000dff007c0c */ /* 0x000fe2000cf25670 */
[----:B------:R-:W-:Y:S01]  /*0c70*/  NOP ;  /* 0x0000000000007918 */ /* 0x000fe20000000000 */
[----:B----4-:R-:W-:-:S13]  /*0c80*/  ISETP.NE.AND P0, PT, R0, 0x3, PT ;  /* 0x000000030000780c */ /* 0x010fda0003f05270 */
[----:B------:R-:W-:Y:S05]  /*0c90*/  @P0 BRA `(.L_x_14) ;  /* 0x0000000000380947 */ /* 0x000fea0003800000 */
[----:B------:R-:W4:Y:S01]  /*0ca0*/  S2UR UR5, SR_CgaCtaId ;  /* 0x00000000000579c3 */ /* 0x000f220000008800 */
[----:B--23--:R-:W-:Y:S01]  /*0cb0*/  UMOV UR4, 0x400 ;  /* 0x0000040000047882 */ /* 0x00cfe20000000000 */
[----:B------:R-:W-:Y:S01]  /*0cc0*/  UMOV UR6, 0x20 ;  /* 0x0000002000067882 */ /* 0x000fe20000000000 */
[----:B------:R-:W-:Y:S01]  /*0cd0*/  ELECT P0, URZ, PT ;  /* 0x0000000000ff782f */ /* 0x000fe20003800000 */
[----:B------:R-:W-:-:S04]  /*0ce0*/  UIADD3 UR6, UPT, UPT, -UR6, 0x100000, URZ ;  /* 0x0010000006067890 */ /* 0x000fc8000fffe1ff */
[----:B------:R-:W-:Y:S02]  /*0cf0*/  USHF.L.U32 UR7, UR6, 0xb, URZ ;  /* 0x0000000b06077899 */ /* 0x000fe400080006ff */
[----:B------:R-:W-:Y:S02]  /*0d00*/  USHF.L.U32 UR6, UR6, 0x1, URZ ;  /* 0x0000000106067899 */ /* 0x000fe400080006ff */
[----:B----4-:R-:W-:Y:S01]  /*0d10*/  ULEA UR4, UR5, UR4, 0x18 ;  /* 0x0000000405047291 */ /* 0x010fe2000f8ec0ff */
[----:B------:R-:W2:Y:S11]  /*0d20*/  FENCE.VIEW.ASYNC.S ;  /* 0x00000000000073c6 */ /* 0x000eb60000000000 */
[----:B--2---:R4:W2:Y:S01]  /*0d30*/  SYNCS.EXCH.64 URZ, [UR4+0xd0], UR6 ;  /* 0x0000d00604ff75b2 */ /* 0x0048a20008000100 */
[----:B------:R4:W3:Y:S01]  /*0d40*/  SYNCS.EXCH.64 URZ, [UR4+0xe0], UR6 ;  /* 0x0000e00604ff75b2 */ /* 0x0008e20008000100 */
[----:B------:R4:W1:Y:S01]  /*0d50*/  SYNCS.EXCH.64 URZ, [UR4+0xd8], UR6 ;  /* 0x0000d80604ff75b2 */ /* 0x0008620008000100 */
[----:B------:R4:W1:Y:S02]  /*0d60*/  SYNCS.EXCH.64 URZ, [UR4+0xe8], UR6 ;  /* 0x0000e80604ff75b2 */ /* 0x0008640008000100 */
[----:B----4-:R-:W-:Y:S01]  /*0d70*/  NOP ;  /* 0x0000000000007918 */ /* 0x010fe20000000000 */
.L_x_14:
[----:B--23--:R-:W2:Y:S01]  /*0d80*/  S2UR UR7, SR_CgaCtaId ;  /* 0x00000000000779c3 */ /* 0x00cea20000008800 */
[----:B------:R-:W-:Y:S01]  /*0d90*/  VOTEU.ALL UP0, P1 ;  /* 0x0000000000ff7886 */ /* 0x000fe20000800000 */
[----:B------:R-:W-:Y:S01]  /*0da0*/  UMOV UR4, 0x20 ;  /* 0x0000002000047882 */ /* 0x000fe20000000000 */
[----:B------:R-:W-:Y:S01]  /*0db0*/  NOP ;  /* 0x0000000000007918 */ /* 0x000fe20000000000 */
[----:B------:R-:W-:Y:S01]  /*0dc0*/  LOP3.LUT R0, R131, 0x1f, RZ, 0xc0, !PT ;  /* 0x0000001f83007812 */ /* 0x000fe200078ec0ff */
[----:B------:R-:W-:Y:S01]  /*0dd0*/  UISETP.NE.AND UP4, UPT, UR13, URZ, UPT ;  /* 0x000000ff0d00728c */ /* 0x000fe2000bf85270 */
[----:B------:R-:W-:Y:S01]  /*0de0*/  @!UP0 UMOV UR6, 0x400 ;  /* 0x0000040000068882 */ /* 0x000fe20000000000 */
[----:B------:R-:W-:-:S04]  /*0df0*/  @!UP0 UIADD3 UR4, UPT, UPT, -UR4, 0x100000, URZ ;  /* 0x0010000004048890 */ /* 0x000fc8000fffe1ff */
[----:B------:R-:W-:Y:S02]  /*0e00*/  @!UP0 USHF.L.U32 UR5, UR4, 0xb, URZ ;  /* 0x0000000b04058899 */ /* 0x000fe400080006ff */
[----:B------:R-:W-:Y:S02]  /*0e10*/  @!UP0 USHF.L.U32 UR4, UR4, 0x1, URZ ;  /* 0x0000000104048899 */ /* 0x000fe400080006ff */
[----:B--2---:R-:W-:Y:S01]  /*0e20*/  @!UP0 ULEA UR6, UR7, UR6, 0x18 ;  /* 0x0000000607068291 */ /* 0x004fe2000f8ec0ff */
[----:B------:R-:W2:Y:S01]  /*0e30*/  LDCU UR7, c[0x0][0x36c] ;  /* 0x00006d80ff0777ac */ /* 0x000ea20008000800 */
[----:B------:R-:W-:Y:S01]  /*0e40*/  VOTEU.ALL UP0, P1 ;  /* 0x0000000000ff7886 */ /* 0x000fe20000800000 */
[----:B------:R-:W3:Y:S09]  /*0e50*/  FENCE.VIEW.ASYNC.S ;  /* 0x00000000000073c6 */ /* 0x000ef20000000000 */
[----:B---3--:R3:W4:Y:S01]  /*0e60*/  @!UP0 SYNCS.EXCH.64 URZ, [UR6+0xf0], UR4 ;  /* 0x0000f00406ff85b2 */ /* 0x0087220008000100 */
[----:B--2---:R-:W-:-:S09]  /*0e70*/  UISETP.EQ.U32.AND UP5, UPT, UR7, 0x1, UPT ;  /* 0x000000010700788c */ /* 0x004fd2000bfa2070 */
[----:B---3--:R-:W-:Y:S05]  /*0e80*/  BRA.U !UP5, `(.L_x_15) ;  /* 0x000000010d087547 */ /* 0x008fea000b800000 */
[----:B-1--4-:R-:W-:Y:S01]  /*0e90*/  UCGABAR_ARV ;  /* 0x00000000000079c7 */ /* 0x012fe20008000000 */
[----:B------:R-:W-:Y:S05]  /*0ea0*/  BRA `(.L_x_16) ;  /* 0x0000000000047947 */ /* 0x000fea0003800000 */
.L_x_15:
[----:B-1--4-:R-:W-:Y:S01]  /*0eb0*/  NOP ;  /* 0x0000000000007918 */ /* 0x012fe20000000000 */
.L_x_16:
[----:B------:R-:W1:Y:S01]  /*0ec0*/  S2UR UR19, SR_CTAID.X ;  /* 0x00000000001379c3 */ /* 0x000e620000002500 */
[----:B------:R-:W-:-:S05]  /*0ed0*/  CS2R.32 R3, SR_CgaSize ;  /* 0x0000000000037805 */ /* 0x000fca0000008a00 */
[----:B------:R-:W-:-:S05]  /*0ee0*/  IMAD R3, R3, -0xa0, RZ ;  /* 0xffffff6003037824 */ /* 0x000fca00078e02ff */
[----:B------:R-:W-:-:S14]  /*0ef0*/  R2UR UR5, R3 ;  /* 0x00000000030572ca */ /* 0x000fdc00000e0000 */
[----:B------:R-:W2:Y:S01]  /*0f00*/  LDCU UR5, c[0x0][UR5+0x2b0] ;  /* 0x00005600050577ac */ /* 0x000ea20008000800 */
[----:B------:R-:W-:-:S05]  /*0f10*/  CS2R.32 R3, SR_CgaSize ;  /* 0x0000000000037805 */ /* 0x000fca0000008a00 */
[----:B------:R-:W-:-:S05]  /*0f20*/  IMAD R3, R3, -0xa0, RZ ;  /* 0xffffff6003037824 */ /* 0x000fca00078e02ff */
[----:B------:R-:W-:-:S14]  /*0f30*/  R2UR UR4, R3 ;  /* 0x00000000030472ca */ /* 0x000fdc00000e0000 */
[----:B------:R-:W3:Y:S01]  /*0f40*/  LDCU UR4, c[0x0][UR4+0x2b4] ;  /* 0x00005680040477ac */ /* 0x000ee20008000800 */
[----:B------:R-:W4:Y:S01]  /*0f50*/  S2UR UR7, SR_CTAID.Y ;  /* 0x00000000000779c3 */ /* 0x000f220000002600 */
[----:B------:R-:W3:Y:S01]  /*0f60*/  LDCU UR18, c[0x0][0xb24] ;  /* 0x00016480ff1277ac */ /* 0x000ee20008000800 */
[----:B------:R-:W-:-:S05]  /*0f70*/  CS2R.32 R3, SR_CgaSize ;  /* 0x0000000000037805 */ /* 0x000fca0000008a00 */
[----:B------:R-:W-:-:S05]  /*0f80*/  IMAD R3, R3, -0xa0, RZ ;  /* 0xffffff6003037824 */ /* 0x000fca00078e02ff */
[----:B------:R-:W-:-:S14]  /*0f90*/  R2UR UR58, R3 ;  /* 0x00000000033a72ca */ /* 0x000fdc00000e0000 */
[----:B------:R-:W3:Y:S01]  /*0fa0*/  LDCU UR58, c[0x0][UR58+0x2a0] ;  /* 0x000054003a3a77ac */ /* 0x000ee20008000800 */
[----:B------:R-:W3:Y:S01]  /*0fb0*/  S2UR UR8, SR_CgaCtaId ;  /* 0x00000000000879c3 */ /* 0x000ee20000008800 */
[----:B------:R-:W-:-:S05]  /*0fc0*/  CS2R.32 R3, SR_CgaSize ;  /* 0x0000000000037805 */ /* 0x000fca0000008a00 */
[----:B------:R-:W-:-:S05]  /*0fd0*/  IMAD R3, R3, -0xa0, RZ ;  /* 0xffffff6003037824 */ /* 0x000fca00078e02ff */
[----:B------:R-:W-:-:S14]  /*0fe0*/  R2UR UR55, R3 ;  /* 0x00000000033772ca */ /* 0x000fdc00000e0000 */
[----:B------:R-:W3:Y:S01]  /*0ff0*/  LDCU UR55, c[0x0][UR55+0x2a4] ;  /* 0x00005480373777ac */ /* 0x000ee20008000800 */
[----:B------:R-:W-:Y:S01]  /*1000*/  UISETP.GT.U32.AND UP0, UPT, UR48, 0xffff, UPT ;  /* 0x0000ffff3000788c */ /* 0x000fe2000bf04070 */
[----:B------:R-:W-:Y:S01]  /*1010*/  UMOV UR27, 0x5 ;  /* 0x00000005001b7882 */ /* 0x000fe20000000000 */
[----:B-1----:R-:W-:Y:S01]  /*1020*/  I2FP.F32.U32 R3, UR19 ;  /* 0x0000001300037c45 */ /* 0x002fe20008201000 */
[----:B------:R-:W1:Y:S01]  /*1030*/  S2UR UR36, SR_CTAID.Z ;  /* 0x00000000002479c3 */ /* 0x000e620000002700 */
[----:B------:R-:W1:Y:S03]  /*1040*/  LDCU UR40, c[0x0][0xb24] ;  /* 0x00016480ff2877ac */ /* 0x000e660008000800 */
[----:B--2---:R-:W-:Y:S01]  /*1050*/  FMUL R3, R3, UR5 ;  /* 0x0000000503037c20 */ /* 0x004fe20008400000 */
[----:B------:R-:W-:Y:S01]  /*1060*/  USEL UR5, UR48, 0xffff, !UP0 ;  /* 0x0000ffff30057887 */ /* 0x000fe2000c000000 */
[----:B----4-:R-:W-:Y:S01]  /*1070*/  I2FP.F32.U32 R2, UR7 ;  /* 0x0000000700027c45 */ /* 0x010fe20008201000 */
[----:B------:R-:W2:Y:S03]  /*1080*/  LDCU UR26, c[0x0][0xb30] ;  /* 0x00016600ff1a77ac */ /* 0x000ea60008000800 */
[----:B------:R-:W4:Y:S01]  /*1090*/  F2I.U32.TRUNC.NTZ R3, R3 ;  /* 0x0000000300037305 */ /* 0x000f22000020f000 */
[----:B---3--:R-:W-:Y:S01]  /*10a0*/  FMUL R2, R2, UR4 ;  /* 0x0000000402027c20 */ /* 0x008fe20008400000 */
[----:B------:R-:W-:-:S02]  /*10b0*/  ULOP3.LUT UR24, UR5, 0xffff, URZ, 0xc0, !UPT ;  /* 0x0000ffff05187892 */ /* 0x000fc4000f8ec0ff */
[----:B------:R-:W-:Y:S02]  /*10c0*/  USHF.L.U32 UR28, UR8, 0xc, URZ ;  /* 0x0000000c081c7899 */ /* 0x000fe400080006ff */
[----:B------:R-:W-:Y:S02]  /*10d0*/  UISETP.GE.AND UP2, UPT, UR18, 0x1, UPT ;  /* 0x000000011200788c */ /* 0x000fe4000bf46270 */
[----:B------:R-:W3:Y:S01]  /*10e0*/  F2I.U32.TRUNC.NTZ R2, R2 ;  /* 0x0000000200027305 */ /* 0x000ee2000020f000 */
[----:B------:R-:W-:Y:S01]  /*10f0*/  UMOV UR45, UR7 ;  /* 0x00000007002d7c82 */ /* 0x000fe20008000000 */
[----:B------:R-:W-:Y:S01]  /*1100*/  UMOV UR46, UR19 ;  /* 0x00000013002e7c82 */ /* 0x000fe20008000000 */
[----:B----4-:R-:W-:Y:S02]  /*1110*/  R2UR UR4, R3 ;  /* 0x00000000030472ca */ /* 0x010fe400000e0000 */
[----:B------:R-:W-:Y:S02]  /*1120*/  PRMT R3, RZ, 0x7610, R3 ;  /* 0x00007610ff037816 */ /* 0x000fe40000000003 */
[----:B---3--:R-:W-:-:S02]  /*1130*/  R2UR UR6, R2 ;  /* 0x00000000020672ca */ /* 0x008fc400000e0000 */
[----:B------:R-:W-:-:S07]  /*1140*/  PRMT R2, RZ, 0x7610, R2 ;  /* 0x00007610ff027816 */ /* 0x000fce0000000002 */
[----:B------:R-:W-:-:S04]  /*1150*/  UIADD3 UR5, UPT, UPT, -UR4, URZ, URZ ;  /* 0x000000ff04057290 */ /* 0x000fc8000fffe1ff */
[----:B------:R-:W-:Y:S02]  /*1160*/  UIMAD UR58, UR58, UR5, UR19 ;  /* 0x000000053a3a72a4 */ /* 0x000fe4000f8e0213 */
[----:B------:R-:W-:-:S04]  /*1170*/  UIADD3 UR4, UPT, UPT, -UR6, URZ, URZ ;  /* 0x000000ff06047290 */ /* 0x000fc8000fffe1ff */
[----:B------:R-:W-:Y:S01]  /*1180*/  UIMAD UR55, UR55, UR4, UR7 ;  /* 0x00000004373772a4 */ /* 0x000fe2000f8e0207 */
[----:B-12---:R-:W-:Y:S11]  /*1190*/  BRA.U UP4, `(.L_x_17) ;  /* 0x00000001043c7547 */ /* 0x006ff6000b800000 */
[----:B------:R-:W-:Y:S02]  /*11a0*/  UISETP.GT.U32.AND UP0, UPT, UR58, 0x1, UPT ;  /* 0x000000013a00788c */ /* 0x000fe4000bf04070 */
[----:B------:R-:W-:Y:S02]  /*11b0*/  ULOP3.LUT UR4, UR58, 0xfffffffe, URZ, 0xc0, !UPT ;  /* 0xfffffffe3a047892 */ /* 0x000fe4000f8ec0ff */
[----:B------:R-:W-:Y:S02]  /*11c0*/  UISETP.NE.AND UP1, UPT, UR55, URZ, UP0 ;  /* 0x000000ff3700728c */ /* 0x000fe40008725270 */
[----:B------:R-:W-:Y:S02]  /*11d0*/  UISETP.NE.AND UP0, UPT, UR55, 0x1, UP0 ;  /* 0x000000013700788c */ /* 0x000fe40008705270 */
[----:B------:R-:W-:Y:S02]  /*11e0*/  USEL UR7, URZ, 0x1, UP1 ;  /* 0x00000001ff077887 */ /* 0x000fe40008800000 */
[----:B------:R-:W-:-:S02]  /*11f0*/  USEL UR6, URZ, 0x4, UP0 ;  /* 0x00000004ff067887 */ /* 0x000fc40008000000 */
[----:B------:R-:W-:Y:S02]  /*1200*/  USEL UR5, URZ, 0x2, UP1 ;  /* 0x00000002ff057887 */ /* 0x000fe40008800000 */
[----:B------:R-:W-:Y:S02]  /*1210*/  ULEA UR4, UR55, UR4, 0x1 ;  /* 0x0000000437047291 */ /* 0x000fe4000f8e08ff */
[----:B------:R-:W-:Y:S02]  /*1220*/  USEL UR8, URZ, 0x8, UP0 ;  /* 0x00000008ff087887 */ /* 0x000fe40008000000 */
[----:B------:R-:W-:-:S03]  /*1230*/  UIADD3 UR5, UPT, UPT, UR5, UR6, UR7 ;  /* 0x0000000605057290 */ /* 0x000fc6000fffe007 */
[----:B------:R-:W-:Y:S01]  /*1240*/  UMOV UR6, 0x3 ;  /* 0x0000000300067882 */ /* 0x000fe20000000000 */
[----:B------:R-:W-:Y:S02]  /*1250*/  UIADD3 UR5, UPT, UPT, UR5, UR8, URZ ;  /* 0x0000000805057290 */ /* 0x000fe4000fffe0ff */
[----:B------:R-:W-:-:S04]  /*1260*/  USHF.L.U32 UR4, UR6, UR4, URZ ;  /* 0x0000000406047299 */ /* 0x000fc800080006ff */
[----:B------:R-:W-:Y:S02]  /*1270*/  MOV R3, UR5 ;  /* 0x0000000500037c02 */ /* 0x000fe40008000f00 */
[----:B------:R-:W-:Y:S02]  /*1280*/  MOV R2, UR4 ;  /* 0x0000000400027c02 */ /* 0x000fe40008000f00 */
.L_x_17:
[----:B------:R-:W-:Y:S05]  /*1290*/  BRA.U !UP2, `(.L_x_18) ;  /* 0x000000010ad07547 */ /* 0x000fea000b800000 */
[----:B------:R-:W1:Y:S01]  /*12a0*/  LDCU.128 UR20, c[0x0][0xb10] ;  /* 0x00016200ff1477ac */ /* 0x000e620008000c00 */
[----:B------:R-:W2:Y:S01]  /*12b0*/  LDCU UR12, c[0x0][0x370] ;  /* 0x00006e00ff0c77ac */ /* 0x000ea20008000800 */
[----:B------:R-:W3:Y:S01]  /*12c0*/  LDCU UR5, c[0x0][0x374] ;  /* 0x00006e80ff0577ac */ /* 0x000ee20008000800 */
[----:B------:R-:W4:Y:S01]  /*12d0*/  LDCU UR25, c[0x0][0xb0c] ;  /* 0x00016180ff1977ac */ /* 0x000f220008000800 */
[----:B------:R-:W4:Y:S01]  /*12e0*/  LDCU UR4, c[0x0][0xb20] ;  /* 0x00016400ff0477ac */ /* 0x000f220008000800 */
[----:B------:R-:W4:Y:S01]  /*12f0*/  LDCU.64 UR16, c[0x0][0xb28] ;  /* 0x00016500ff1077ac */ /* 0x000f220008000a00 */
[----:B-1----:R-:W-:Y:S02]  /*1300*/  UISETP.NE.AND UP0, UPT, UR22, 0x1, UPT ;  /* 0x000000011600788c */ /* 0x002fe4000bf05270 */
[----:B---3--:R-:W-:Y:S02]  /*1310*/  UIMAD.WIDE.U32 UR6, UR5, UR23, URZ ;  /* 0x00000017050672a5 */ /* 0x008fe4000f8e00ff */
[----:B--2---:R-:W-:-:S02]  /*1320*/  UIMAD.WIDE.U32 UR8, UR12, UR20, URZ ;  /* 0x000000140c0872a5 */ /* 0x004fc4000f8e00ff */
[----:B----4-:R-:W-:Y:S02]  /*1330*/  UISETP.NE.AND UP1, UPT, UR25, 0x1, UPT ;  /* 0x000000011900788c */ /* 0x010fe4000bf25270 */
[----:B------:R-:W-:Y:S01]  /*1340*/  UISETP.NE.AND UP2, UPT, UR18, 0x1, UPT ;  /* 0x000000011200788c */ /* 0x000fe2000bf45270 */
[----:B------:R-:W-:Y:S02]  /*1350*/  UMOV UR6, UR7 ;  /* 0x0000000700067c82 */ /* 0x000fe40008000000 */
[----:B------:R-:W-:Y:S01]  /*1360*/  UMOV UR8, UR9 ;  /* 0x0000000900087c82 */ /* 0x000fe20008000000 */
[----:B------:R-:W-:Y:S02]  /*1370*/  @UP0 USHF.R.U32.HI UR5, URZ, UR4, UR6 ;  /* 0x00000004ff050299 */ /* 0x000fe40008011606 */
[----:B------:R-:W-:Y:S02]  /*1380*/  UIMAD.WIDE.U32 UR14, UR45, UR23, URZ ;  /* 0x000000172d0e72a5 */ /* 0x000fe4000f8e00ff */
[----:B------:R-:W-:-:S02]  /*1390*/  UIMAD.WIDE.U32 UR6, UR5, UR16, URZ ;  /* 0x00000010050672a5 */ /* 0x000fc4000f8e00ff */
[----:B------:R-:W-:Y:S02]  /*13a0*/  @UP1 USHF.R.U32.HI UR12, URZ, UR21, UR8 ;  /* 0x00000015ff0c1299 */ /* 0x000fe40008011608 */
[----:B------:R-:W-:Y:S02]  /*13b0*/  UIMAD.WIDE.U32 UR10, UR19, UR20, URZ ;  /* 0x00000014130a72a5 */ /* 0x000fe4000f8e00ff */
[----:B------:R-:W-:Y:S01]  /*13c0*/  UIMAD.WIDE.U32 UR8, UR12, UR16, URZ ;  /* 0x000000100c0872a5 */ /* 0x000fe2000f8e00ff */
[----:B------:R-:W-:Y:S01]  /*13d0*/  UMOV UR14, UR15 ;  /* 0x0000000f000e7c82 */ /* 0x000fe20008000000 */
[----:B------:R-:W-:Y:S01]  /*13e0*/  UMOV UR6, UR7 ;  /* 0x0000000700067c82 */ /* 0x000fe20008000000 */
[----:B------:R-:W-:Y:S02]  /*13f0*/  USHF.R.U32.HI UR14, URZ, UR4, UR14 ;  /* 0x00000004ff0e7299 */ /* 0x000fe4000801160e */
[----:B------:R-:W-:Y:S01]  /*1400*/  @UP2 USHF.R.U32.HI UR5, URZ, UR17, UR6 ;  /* 0x00000011ff052299 */ /* 0x000fe20008011606 */
[----:B------:R-:W-:-:S02]  /*1410*/  UMOV UR10, UR11 ;  /* 0x0000000b000a7c82 */ /* 0x000fc40008000000 */
[----:B------:R-:W-:Y:S01]  /*1420*/  UMOV UR6, UR9 ;  /* 0x0000000900067c82 */ /* 0x000fe20008000000 */
[----:B------:R-:W-:Y:S02]  /*1430*/  USHF.R.U32.HI UR10, URZ, UR21, UR10 ;  /* 0x00000015ff0a7299 */ /* 0x000fe4000801160a */
[----:B------:R-:W-:Y:S02]  /*1440*/  @UP2 USHF.R.U32.HI UR12, URZ, UR17, UR6 ;  /* 0x00000011ff0c2299 */ /* 0x000fe40008011606 */
[----:B------:R-:W-:Y:S02]  /*1450*/  USEL UR4, UR45, UR14, !UP0 ;  /* 0x0000000e2d047287 */ /* 0x000fe4000c000000 */
[----:B------:R-:W-:Y:S02]  /*1460*/  UIMAD UR6, UR5, UR18, URZ ;  /* 0x00000012050672a4 */ /* 0x000fe4000f8e02ff */
[----:B------:R-:W-:Y:S02]  /*1470*/  USEL UR5, UR19, UR10, !UP1 ;  /* 0x0000000a13057287 */ /* 0x000fe4000c800000 */
[----:B------:R-:W-:-:S02]  /*1480*/  UIMAD UR8, UR12, UR18, URZ ;  /* 0x000000120c0872a4 */ /* 0x000fc4000f8e02ff */
[----:B------:R-:W-:Y:S02]  /*1490*/  UISETP.GE.AND UP0, UPT, UR4, UR6, UPT ;  /* 0x000000060400728c */ /* 0x000fe4000bf06270 */
[----:B------:R-:W-:Y:S02]  /*14a0*/  UIMAD.WIDE.U32 UR6, UR4, UR16, URZ ;  /* 0x00000010040672a5 */ /* 0x000fe4000f8e00ff */
[----:B------:R-:W-:Y:S02]  /*14b0*/  UISETP.GE.OR UP0, UPT, UR5, UR8, UP0 ;  /* 0x000000080500728c */ /* 0x000fe40008706670 */
[----:B------:R-:W-:Y:S02]  /*14c0*/  UIMAD.WIDE.U32 UR8, UR5, UR16, URZ ;  /* 0x00000010050872a5 */ /* 0x000fe4000f8e00ff */
[----:B------:R-:W-:Y:S02]  /*14d0*/  USHF.R.U32.HI UR7, URZ, UR17, UR7 ;  /* 0x00000011ff077299 */ /* 0x000fe40008011607 */
[----:B------:R-:W-:-:S02]  /*14e0*/  UIADD3 UR10, UPT, UPT, -UR4, URZ, URZ ;  /* 0x000000ff040a7290 */ /* 0x000fc4000fffe1ff */
[----:B------:R-:W-:Y:S02]  /*14f0*/  USEL UR7, UR4, UR7, !UP2 ;  /* 0x0000000704077287 */ /* 0x000fe4000d000000 */
[----:B------:R-:W-:Y:S01]  /*1500*/  UIADD3 UR46, UPT, UPT, -UR5, URZ, URZ ;  /* 0x000000ff052e7290 */ /* 0x000fe2000fffe1ff */
[----:B------:R-:W-:Y:S01]  /*1510*/  @!UP0 UMOV UR6, UR9 ;  /* 0x0000000900068c82 */ /* 0x000fe20008000000 */
[----:B------:R-:W-:Y:S02]  /*1520*/  UIADD3 UR8, UPT, UPT, -UR7, URZ, URZ ;  /* 0x000000ff07087290 */ /* 0x000fe4000fffe1ff */
[----:B------:R-:W-:Y:S02]  /*1530*/  @!UP0 USHF.R.U32.HI UR6, URZ, UR17, UR6 ;  /* 0x00000011ff068299 */ /* 0x000fe40008011606 */
[----:B------:R-:W-:Y:S02]  /*1540*/  UIMAD UR8, UR18, UR8, UR4 ;  /* 0x00000008120872a4 */ /* 0x000fe4000f8e0204 */
[----:B------:R-:W-:-:S02]  /*1550*/  @!UP0 USEL UR6, UR5, UR6, !UP2 ;  /* 0x0000000605068287 */ /* 0x000fc4000d000000 */
[----:B------:R-:W-:Y:S02]  /*1560*/  UIMAD UR45, UR22, UR10, UR45 ;  /* 0x0000000a162d72a4 */ /* 0x000fe4000f8e022d */
[----:B------:R-:W-:Y:S02]  /*1570*/  @!UP0 UIADD3 UR7, UPT, UPT, UR7, -UR6, URZ ;  /* 0x8000000607078290 */ /* 0x000fe4000fffe0ff */
[----:B------:R-:W-:Y:S02]  /*1580*/  @!UP0 UIMAD UR6, UR8, UR12, UR6 ;  /* 0x0000000c080682a4 */ /* 0x000fe4000f8e0206 */
[----:B------:R-:W-:Y:S02]  /*1590*/  @!UP0 UIMAD UR4, UR7, UR18, UR5 ;  /* 0x00000012070482a4 */ /* 0x000fe4000f8e0205 */
[----:B------:R-:W-:Y:S02]  /*15a0*/  UIMAD UR46, UR25, UR46, UR19 ;  /* 0x0000002e192e72a4 */ /* 0x000fe4000f8e0213 */
[----:B------:R-:W-:Y:S01]  /*15b0*/  UIMAD UR45, UR4, UR22, UR45 ;  /* 0x00000016042d72a4 */ /* 0x000fe2000f8e022d */
[----:B------:R-:W-:-:S02]  /*15c0*/  @!UP0 UMOV UR5, UR6 ;  /* 0x0000000600058c82 */ /* 0x000fc40008000000 */
[----:B------:R-:W-:-:S12]  /*15d0*/  UIMAD UR46, UR5, UR25, UR46 ;  /* 0x00000019052e72a4 */ /* 0x000fd8000f8e022e */
.L_x_18:
[----:B------:R-:W-:Y:S02]  /*15e0*/  UISETP.NE.AND UP1, UPT, UR26, 0x1, UPT ;  /* 0x000000011a00788c */ /* 0x000fe4000bf25270 */
[----:B------:R-:W-:Y:S02]  /*15f0*/  UISETP.NE.AND UP0, UPT, UR13, 0x2, UPT ;  /* 0x000000020d00788c */ /* 0x000fe4000bf05270 */
[----:B------:R-:W-:Y:S02]  /*1600*/  ULOP3.LUT UR28, UR28, 0x2000, URZ, 0xc0, !UPT ;  /* 0x000020001c1c7892 */ /* 0x000fe4000f8ec0ff */
[----:B------:R-:W-:-:S03]  /*1610*/  USHF.L.U32 UR24, UR27, UR24, URZ ;  /* 0x000000181b187299 */ /* 0x000fc600080006ff */
[----:B------:R-:W-:Y:S09]  /*1620*/  BRA.U UP1, `(.L_x_19) ;  /* 0x0000000101447547 */ /* 0x000ff2000b800000 */
[----:B------:R-:W1:Y:S01]  /*1630*/  LDCU.128 UR8, c[0x0][0xb10] ;  /* 0x00016200ff0877ac */ /* 0x000e620008000c00 */
[----:B------:R-:W2:Y:S01]  /*1640*/  LDCU UR12, c[0x0][0xb0c] ;  /* 0x00016180ff0c77ac */ /* 0x000ea20008000800 */
[----:B------:R-:W3:Y:S01]  /*1650*/  LDCU UR14, c[0x0][0xb20] ;  /* 0x00016400ff0e77ac */ /* 0x000ee20008000800 */
[----:B-1----:R-:W-:Y:S02]  /*1660*/  UIMAD.WIDE.U32 UR6, UR46, UR8, URZ ;  /* 0x000000082e0672a5 */ /* 0x002fe4000f8e00ff */
[----:B------:R-:W-:Y:S02]  /*1670*/  UIMAD.WIDE.U32 UR4, UR45, UR11, URZ ;  /* 0x0000000b2d0472a5 */ /* 0x000fe4000f8e00ff */
[----:B--2---:R-:W-:Y:S02]  /*1680*/  UISETP.NE.AND UP2, UPT, UR12, 0x1, UPT ;  /* 0x000000010c00788c */ /* 0x004fe4000bf45270 */
[----:B------:R-:W-:Y:S01]  /*1690*/  UISETP.NE.AND UP1, UPT, UR10, 0x1, UPT ;  /* 0x000000010a00788c */ /* 0x000fe2000bf25270 */
[----:B------:R-:W-:-:S02]  /*16a0*/  UMOV UR6, UR7 ;  /* 0x0000000700067c82 */ /* 0x000fc40008000000 */
[----:B------:R-:W-:Y:S01]  /*16b0*/  UMOV UR4, UR5 ;  /* 0x0000000500047c82 */ /* 0x000fe20008000000 */
[----:B------:R-:W-:Y:S02]  /*16c0*/  USHF.R.U32.HI UR6, URZ, UR9, UR6 ;  /* 0x00000009ff067299 */ /* 0x000fe40008011606 */
[----:B---3--:R-:W-:Y:S02]  /*16d0*/  USHF.R.U32.HI UR4, URZ, UR14, UR4 ;  /* 0x0000000eff047299 */ /* 0x008fe40008011604 */
[----:B------:R-:W-:Y:S02]  /*16e0*/  USEL UR5, UR46, UR6, !UP2 ;  /* 0x000000062e057287 */ /* 0x000fe4000d000000 */
[----:B------:R-:W-:-:S04]  /*16f0*/  USEL UR4, UR45, UR4, !UP1 ;  /* 0x000000042d047287 */ /* 0x000fc8000c800000 */
[----:B------:R-:W-:Y:S02]  /*1700*/  UIADD3 UR6, UPT, UPT, -UR4, UR5, URZ ;  /* 0x0000000504067290 */ /* 0x000fe4000fffe1ff */
[----:B------:R-:W-:Y:S02]  /*1710*/  UIADD3 UR4, UPT, UPT, UR4, -UR5, URZ ;  /* 0x8000000504047290 */ /* 0x000fe4000fffe0ff */
[----:B------:R-:W-:Y:S02]  /*1720*/  UIMAD UR45, UR6, UR10, UR45 ;  /* 0x0000000a062d72a4 */ /* 0x000fe4000f8e022d */
[----:B------:R-:W-:-:S12]  /*1730*/  UIMAD UR46, UR4, UR12, UR46 ;  /* 0x0000000c042e72a4 */ /* 0x000fd8000f8e022e */
.L_x_19:
[----:B------:R-:W-:Y:S05]  /*1740*/  BRA.U !UP5, `(.L_x_20) ;  /* 0x000000010d0c7547 */ /* 0x000fea000b800000 */
[----:B------:R-:W-:Y:S01]  /*1750*/  UCGABAR_WAIT ;  /* 0x0000000000007dc7 */ /* 0x000fe20008000000 */
[----:B------:R-:W-:Y:S01]  /*1760*/  CCTL.IVALL ;  /* 0x00000000ff00798f */ /* 0x000fe20002000000 */
[----:B------:R-:W-:Y:S05]  /*1770*/  BRA `(.L_x_21) ;  /* 0x0000000000047947 */ /* 0x000fea0003800000 */
.L_x_20:
[----:B------:R-:W-:Y:S06]  /*1780*/  BAR.SYNC.DEFER_BLOCKING 0x0 ;  /* 0x0000000000007b1d */ /* 0x000fec0000010000 */
.L_x_21:
[----:B------:R-:W-:Y:S05]  /*1790*/  BRA.U UP0, `(.L_x_22) ;  /* 0x0000001500047547 */ /* 0x000fea000b800000 */
[----:B------:R-:W1:Y:S01]  /*17a0*/  LDCU UR6, c[0x0][0x38c] ;  /* 0x00007180ff0677ac */ /* 0x000e620008000800 */
[----:B------:R-:W2:Y:S01]  /*17b0*/  S2UR UR8, SR_CgaCtaId ;  /* 0x00000000000879c3 */ /* 0x000ea20000008800 */
[----:B------:R-:W-:Y:S01]  /*17c0*/  PLOP3.LUT P1, PT, PT, PT, UP3, 0x80, 0x8 ;  /* 0x000000000008781c */ /* 0x000fe20003f2f038 */
[----:B------:R-:W-:Y:S01]  /*17d0*/  IMAD.MOV.U32 R12, RZ, RZ, 0x1 ;  /* 0x00000001ff0c7424 */ /* 0x000fe200078e00ff */
[----:B------:R-:W-:Y:S01]  /*17e0*/  USHF.L.U32 UR47, UR19, 0x7, URZ ;  /* 0x00000007132f7899 */ /* 0x000fe200080006ff */
[----:B------:R-:W-:Y:S01]  /*17f0*/  ISETP.NE.AND P2, PT, R0, RZ, P3 ;  /* 0x000000ff0000720c */ /* 0x000fe20001f45270 */
[----:B------:R-:W-:Y:S01]  /*1800*/  UMOV UR7, 0x400 ;  /* 0x0000040000077882 */ /* 0x000fe20000000000 */
[----:B------:R-:W-:Y:S01]  /*1810*/  UISETP.NE.AND UP1, UPT, UR13, URZ, UPT ;  /* 0x000000ff0d00728c */ /* 0x000fe2000bf25270 */
[----:B------:R-:W-:Y:S01]  /*1820*/  PLOP3.LUT P1, PT, P1, PT, PT, 0x8, 0x80 ;  /* 0x000000000080781c */ /* 0x000fe20000f2e170 */
[----:B------:R-:W-:Y:S01]  /*1830*/  USHF.L.U32 UR44, UR19, 0x5, URZ ;  /* 0x00000005132c7899 */ /* 0x000fe200080006ff */
[----:B------:R-:W-:Y:S01]  /*1840*/  CS2R R10, SRZ ;  /* 0x00000000000a7805 */ /* 0x000fe2000001ff00 */
[----:B------:R-:W-:Y:S01]  /*1850*/  ULOP3.LUT UR47, UR47, 0x80, URZ, 0xc0, !UPT ;  /* 0x000000802f2f7892 */ /* 0x000fe2000f8ec0ff */
[----:B------:R-:W-:Y:S01]  /*1860*/  IMAD.MOV.U32 R9, RZ, RZ, RZ ;  /* 0x000000ffff097224 */ /* 0x000fe200078e00ff */
[----:B------:R-:W3:Y:S01]  /*1870*/  LDCU UR39, c[0x0][0x370] ;  /* 0x00006e00ff2777ac */ /* 0x000ee20008000800 */
[----:B------:R-:W-:Y:S01]  /*1880*/  IMAD.MOV.U32 R8, RZ, RZ, 0x1 ;  /* 0x00000001ff087424 */ /* 0x000fe200078e00ff */
[----:B------:R-:W4:Y:S01]  /*1890*/  LDCU.64 UR26, c[0x0][0x348] ;  /* 0x00006900ff1a77ac */ /* 0x000f220008000a00 */
[----:B-1----:R-:W-:-:S02]  /*18a0*/  UIADD3 UR5, UPT, UPT, UR6, 0x7f, URZ ;  /* 0x0000007f06057890 */ /* 0x002fc4000fffe0ff */
[----:B------:R-:W-:Y:S02]  /*18b0*/  UIADD3 UR49, UPT, UPT, UR6, 0xfe, URZ ;  /* 0x000000fe06317890 */ /* 0x000fe4000fffe0ff */
[----:B------:R-:W-:Y:S02]  /*18c0*/  USHF.R.S32.HI UR4, URZ, 0x1f, UR5 ;  /* 0x0000001fff047899 */ /* 0x000fe40008011405 */
[----:B--2---:R-:W-:Y:S02]  /*18d0*/  ULEA UR13, UR8, UR7, 0x18 ;  /* 0x00000007080d7291 */ /* 0x004fe4000f8ec0ff */
[----:B------:R-:W-:Y:S02]  /*18e0*/  ULEA.HI UR4, UR4, UR5, URZ, 0x7 ;  /* 0x0000000504047291 */ /* 0x000fe4000f8f38ff */
[----:B------:R-:W-:Y:S02]  /*18f0*/  UIADD3 UR5, UPT, UPT, UR6, -0x1, URZ ;  /* 0xffffffff06057890 */ /* 0x000fe4000fffe0ff */
[----:B------:R-:W-:-:S02]  /*1900*/  USHF.R.S32.HI UR42, URZ, 0x7, UR4 ;  /* 0x00000007ff2a7899 */ /* 0x000fc40008011404 */
[----:B------:R-:W-:Y:S02]  /*1910*/  UISETP.GE.U32.AND UP2, UPT, UR5, -0xff, UPT ;  /* 0xffffff010500788c */ /* 0x000fe4000bf46070 */
[----:B------:R-:W-:Y:S01]  /*1920*/  UISETP.LT.U32.AND UP0, UPT, UR42, 0x5, UPT ;  /* 0x000000052a00788c */ /* 0x000fe2000bf01070 */
[----:B------:R-:W1:Y:S03]  /*1930*/  LDCU UR38, c[0x0][0x374] ;  /* 0x00006e80ff2677ac */ /* 0x000e660008000800 */
[----:B------:R-:W-:Y:S02]  /*1940*/  USEL UR41, UR42, 0x5, UP0 ;  /* 0x000000052a297887 */ /* 0x000fe40008000000 */
[----:B------:R-:W-:Y:S02]  /*1950*/  ULOP3.LUT UR44, UR44, 0x20, URZ, 0xc0, !UPT ;  /* 0x000000202c2c7892 */ /* 0x000fe4000f8ec0ff */
[----:B------:R-:W-:-:S02]  /*1960*/  UIADD3 UR4, UPT, UPT, UR41, -0x1, URZ ;  /* 0xffffffff29047890 */ /* 0x000fc4000fffe0ff */
[----:B------:R-:W-:Y:S02]  /*1970*/  @UP2 UIADD3 UR4, UPT, UPT, UR41, URZ, URZ ;  /* 0x000000ff29042290 */ /* 0x000fe4000fffe0ff */
[----:B------:R-:W-:Y:S02]  /*1980*/  USEL UR21, UR34, 0x2, UP1 ;  /* 0x0000000222157887 */ /* 0x000fe40008800000 */
[----:B------:R-:W-:Y:S02]  /*1990*/  UIADD3 UR30, UPT, UPT, UR13, 0x4400, UR28 ;  /* 0x000044000d1e7890 */ /* 0x000fe4000fffe01c */
[----:B------:R-:W-:Y:S02]  /*19a0*/  ULEA.HI UR47, UR28, UR47, URZ, 0x19 ;  /* 0x0000002f1c2f7291 */ /* 0x000fe4000f8fc8ff */
[----:B------:R-:W-:Y:S02]  /*19b0*/  UIADD3 UR48, UPT, UPT, UR42, -UR41, URZ ;  /* 0x800000292a307290 */ /* 0x000fe4000fffe0ff */
[----:B------:R-:W-:-:S02]  /*19c0*/  UIADD3 UR29, UPT, UPT, UR4, 0x1, URZ ;  /* 0x00000001041d7890 */ /* 0x000fc4000fffe0ff */
[----:B------:R-:W-:Y:S01]  /*19d0*/  UIADD3 UR43, UPT, UPT, -UR4, URZ, URZ ;  /* 0x000000ff042b7290 */ /* 0x000fe2000fffe1ff */
[----:B-1-34-:R-:W-:-:S11]  /*19e0*/  UMOV UR6, URZ ;  /* 0x000000ff00067c82 */ /* 0x01afd60008000000 */
.L_x_42:
[----:B------:R-:W1:Y:S02]  /*19f0*/  S2UR UR4, SR_CgaCtaId ;  /* 0x00000000000479c3 */ /* 0x000e640000008800 */
[----:B-1----:R-:W-:-:S09]  /*1a00*/  UISETP.NE.AND UP0, UPT, UR4, URZ, UPT ;  /* 0x000000ff0400728c */ /* 0x002fd2000bf05270 */
[----:B------:R-:W-:Y:S05]  /*1a10*/  BRA.U UP0, `(.L_x_23) ;  /* 0x0000000100287547 */ /* 0x000fea000b800000 */
[----:B------:R-:W-:Y:S02]  /*1a20*/  LEA R0, R9, UR13, 0x3 ;  /* 0x0000000d09007c11 */ /* 0x000fe4000f8e18ff */
[----:B------:R-:W-:-:S04]  /*1a30*/  SHF.L.U32 R2, R8, 0x1f, RZ ;  /* 0x0000001f08027819 */ /* 0x000fc800000006ff */
[----:B------:R-:W1:Y:S02]  /*1a40*/  SYNCS.PHASECHK.TRANS64.TRYWAIT P0, [R0+URZ+0xe0], R2 ;  /* 0x0000e002000075a7 */ /* 0x000e6400080011ff */
[----:B-1----:R-:W-:Y:S05]  /*1a50*/  @!P0 BRA `(.L_x_24) ;  /* 0x0000005c00348947 */ /* 0x002fea0003800000 */
.L_x_114:
[----:B------:R-:W-:Y:S01]  /*1a60*/  VIADD R9, R9, 0x1 ;  /* 0x0000000109097836 */ /* 0x000fe20000000000 */
[----:B------:R1:W-:Y:S04]  /*1a70*/  SYNCS.ARRIVE.TRANS64.A1T0 RZ, [R0+URZ+0xd0], RZ ;  /* 0x0000d0ff00ff79a7 */ /* 0x0003e800081000ff */
[----:B------:R-:W-:-:S04]  /*1a80*/  ISETP.NE.AND P0, PT, R9, 0x2, PT ;  /* 0x000000020900780c */ /* 0x000fc80003f05270 */
[----:B------:R-:W-:Y:S02]  /*1a90*/  SEL R9, R9, RZ, P0 ;  /* 0x000000ff09097207 */ /* 0x000fe40000000000 */
[----:B-1----:R-:W-:-:S04]  /*1aa0*/  SEL R0, RZ, 0x1, P0 ;  /* 0x00000001ff007807 */ /* 0x002fc80000000000 */
[----:B------:R-:W-:-:S07]  /*1ab0*/  LOP3.LUT R8, R8, R0, RZ, 0x3c, !PT ;  /* 0x0000000008087212 */ /* 0x000fce00078e3cff */
.L_x_23:
[----:B------:R-:W-:Y:S01]  /*1ac0*/  ULEA UR4, UR6, UR13, 0x3 ;  /* 0x0000000d06047291 */ /* 0x000fe2000f8e18ff */
[----:B------:R-:W-:Y:S01]  /*1ad0*/  SHF.L.U32 R0, R12, 0x1f, RZ ;  /* 0x0000001f0c007819 */ /* 0x000fe200000006ff */
[----:B------:R-:W-:Y:S02]  /*1ae0*/  UISETP.GE.U32.AND UP0, UPT, UR49, 0xff, UPT ;  /* 0x000000ff3100788c */ /* 0x000fe4000bf06070 */
[----:B------:R-:W-:Y:S01]  /*1af0*/  ULEA UR11, UR45, UR44, 0x6 ;  /* 0x0000002c2d0b7291 */ /* 0x000fe2000f8e30ff */
[----:B------:R-:W-:-:S04]  /*1b00*/  UMOV UR7, URZ ;  /* 0x000000ff00077c82 */ /* 0x000fc80008000000 */
[----:B------:R1:W2:Y:S01]  /*1b10*/  SYNCS.PHASECHK.TRANS64.TRYWAIT P0, [UR4+0x28], R0 ;  /* 0x00002800ff0075a7 */ /* 0x0002a20008001104 */
[----:B------:R-:W-:-:S04]  /*1b20*/  ULEA.HI UR4, UR46, UR46, URZ, 0x1 ;  /* 0x0000002e2e047291 */ /* 0x000fc8000f8f08ff */
[----:B------:R-:W-:-:S04]  /*1b30*/  USHF.L.U32 UR4, UR4, 0x7, URZ ;  /* 0x0000000704047899 */ /* 0x000fc800080006ff */
[----:B------:R-:W-:-:S04]  /*1b40*/  ULOP3.LUT UR35, UR4, 0xffffff00, URZ, 0xc0, !UPT ;  /* 0xffffff0004237892 */ /* 0x000fc8000f8ec0ff */
[----:B------:R-:W-:Y:S01]  /*1b50*/  UIADD3 UR35, UPT, UPT, UR47, UR35, URZ ;  /* 0x000000232f237290 */ /* 0x000fe2000fffe0ff */
[----:B------:R-:W-:Y:S11]  /*1b60*/  BRA.U !UP0, `(.L_x_25) ;  /* 0x0000000108c47547 */ /* 0x000ff6000b800000 */
[----:B------:R-:W-:Y:S01]  /*1b70*/  UMOV UR16, UR43 ;  /* 0x0000002b00107c82 */ /* 0x000fe20008000000 */
[----:B------:R-:W-:Y:S01]  /*1b80*/  UMOV UR4, UR6 ;  /* 0x0000000600047c82 */ /* 0x000fe20008000000 */
[----:B------:R-:W-:-:S05]  /*1b90*/  UMOV UR34, URZ ;  /* 0x000000ff00227c82 */ /* 0x000fca0008000000 */
.L_x_31:
[----:B------:R-:W-:Y:S01]  /*1ba0*/  ULEA UR33, UR4, UR13, 0x3 ;  /* 0x0000000d04217291 */ /* 0x000fe2000f8e18ff */
[----:B------:R-:W-:Y:S01]  /*1bb0*/  @P3 MOV R2, 0xa000 ;  /* 0x0000a00000023802 */ /* 0x000fe20000000f00 */
[----:B--234-:R-:W-:Y:S10]  /*1bc0*/  @P0 BRA `(.L_x_26) ;  /* 0x00000000000c0947 */ /* 0x01cff40003800000 */
[----:B------:R-:W-:-:S04]  /*1bd0*/  SHF.L.U32 R3, R12, 0x1f, RZ ;  /* 0x0000001f0c037819 */ /* 0x000fc800000006ff */
[----:B------:R-:W2:Y:S02]  /*1be0*/  SYNCS.PHASECHK.TRANS64.TRYWAIT P0, [UR33+0x28], R3 ;  /* 0x00002803ff0075a7 */ /* 0x000ea40008001121 */
[----:B--2---:R-:W-:Y:S05]  /*1bf0*/  @!P0 BRA `(.L_x_27) ;  /* 0x0000005800e08947 */ /* 0x004fea0003800000 */
.L_x_26:
[----:B------:R2:W-:Y:S01]  /*1c00*/  @P3 SYNCS.ARRIVE.TRANS64 RZ, [UR33], R2 ;  /* 0x00000002ffff39a7 */ /* 0x0005e20008000021 */
[----:B------:R-:W-:Y:S02]  /*1c10*/  ULOP3.LUT UR5, UR21, 0x2, URZ, 0xfc, !UPT ;  /* 0x0000000215057892 */ /* 0x000fe4000f8efcff */
[----:B------:R-:W-:Y:S02]  /*1c20*/  UIADD3 UR16, UPT, UPT, UR16, 0x1, URZ ;  /* 0x0000000110107890 */ /* 0x000fe4000fffe0ff */
[----:B------:R-:W-:Y:S02]  /*1c30*/  UISETP.NE.AND UP0, UPT, UR5, 0x2, UPT ;  /* 0x000000020500788c */ /* 0x000fe4000bf05270 */
[----:B------:R-:W-:-:S07]  /*1c40*/  UISETP.NE.AND UP2, UPT, UR16, 0x1, UPT ;  /* 0x000000011000788c */ /* 0x000fce000bf45270 */
[----:B------:R-:W-:Y:S05]  /*1c50*/  BRA.U UP0, `(.L_x_28) ;  /* 0x0000000100047547 */ /* 0x000fea000b800000 */
[----:B------:R-:W-:Y:S05]  /*1c60*/  BPT.TRAP 0x1 ;  /* 0x000000040000795c */ /* 0x000fea0000300000 */
.L_x_28:
[----:B------:R-:W-:Y:S04]  /*1c70*/  BSSY.RECONVERGENT B0, `(.L_x_29) ;  /* 0x0000003000007945 */ /* 0x000fe80003800200 */
[----:B------:R-:W-:Y:S05]  /*1c80*/  @!P2 BRA `(.L_x_30) ;  /* 0x000000000004a947 */ /* 0x000fea0003800000 */
[----:B------:R-:W-:Y:S05]  /*1c90*/  BPT.TRAP 0x1 ;  /* 0x000000040000795c */ /* 0x000fea0000300000 */
.L_x_30:
[----:B------:R-:W-:Y:S05]  /*1ca0*/  BSYNC.RECONVERGENT B0 ;  /* 0x0000000000007941 */ /* 0x000fea0003800200 */
.L_x_29:
[----:B------:R-:W-:Y:S02]  /*1cb0*/  UIADD3 UR5, UPT, UPT, UR4, 0x1, URZ ;  /* 0x0000000104057890 */ /* 0x000fe4000fffe0ff */
[----:B------:R-:W-:Y:S02]  /*1cc0*/  ULEA UR32, UR4, UR28, 0xe ;  /* 0x0000001c04207291 */ /* 0x000fe4000f8e70ff */
[----:B------:R-:W-:Y:S02]  /*1cd0*/  UISETP.NE.AND UP0, UPT, UR5, 0x5, UPT ;  /* 0x000000050500788c */ /* 0x000fe4000bf05270 */
[----:B------:R-:W-:Y:S02]  /*1ce0*/  UIADD3 UR14, UP1, UPT, UR26, 0x80, URZ ;  /* 0x000000801a0e7890 */ /* 0x000fe4000ff3e0ff */
[----:B------:R-:W-:Y:S02]  /*1cf0*/  USEL UR7, URZ, 0x1, UP0 ;  /* 0x00000001ff077887 */ /* 0x000fe40008000000 */
[----:B------:R-:W-:-:S02]  /*1d00*/  USEL UR6, UR5, URZ, UP0 ;  /* 0x000000ff05067287 */ /* 0x000fc40008000000 */
[----:B------:R-:W-:Y:S02]  /*1d10*/  ULEA UR8, UR4, UR13, 0xc ;  /* 0x0000000d04087291 */ /* 0x000fe4000f8e60ff */
[----:B------:R-:W-:Y:S01]  /*1d20*/  ULEA UR5, UR6, UR13, 0x3 ;  /* 0x0000000d06057291 */ /* 0x000fe2000f8e18ff */
[----:B------:R-:W-:Y:S01]  /*1d30*/  LOP3.LUT R12, R12, UR7, RZ, 0x3c, !PT ;  /* 0x000000070c0c7c12 */ /* 0x000fe2000f8e3cff */
[----:B------:R-:W-:Y:S02]  /*1d40*/  UIADD3 UR4, UP0, UPT, UR26, 0x180, URZ ;  /* 0x000001801a047890 */ /* 0x000fe4000ff1e0ff */
[----:B------:R-:W-:Y:S01]  /*1d50*/  ULOP3.LUT UR33, UR33, 0xfefffff8, URZ, 0xc0, !UPT ;  /* 0xfefffff821217892 */ /* 0x000fe2000f8ec0ff */
[----:B-1----:R-:W-:Y:S01]  /*1d60*/  SHF.L.U32 R0, R12, 0x1f, RZ ;  /* 0x0000001f0c007819 */ /* 0x002fe200000006ff */
[----:B------:R-:W-:Y:S02]  /*1d70*/  UIADD3.X UR15, UPT, UPT, URZ, UR27, URZ, UP1, !UPT ;  /* 0x0000001bff0f7290 */ /* 0x000fe40008ffe4ff */
[----:B------:R-:W-:Y:S01]  /*1d80*/  UIADD3 UR32, UPT, UPT, UR13, 0x4400, UR32 ;  /* 0x000044000d207890 */ /* 0x000fe2000fffe020 */
[----:B------:R3:W4:Y:S01]  /*1d90*/  SYNCS.PHASECHK.TRANS64.TRYWAIT P0, [UR5+0x28], R0 ;  /* 0x00002800ff0075a7 */ /* 0x0007220008001105 */
[----:B------:R-:W-:-:S02]  /*1da0*/  UPRMT UR7, URZ, 0x5410, UR24 ;  /* 0x00005410ff077896 */ /* 0x000fc40008000018 */
[----:B------:R-:W-:Y:S02]  /*1db0*/  UIADD3 UR8, UPT, UPT, UR8, 0x18400, URZ ;  /* 0x0001840008087890 */ /* 0x000fe4000fffe0ff */
[----:B------:R-:W-:Y:S01]  /*1dc0*/  UIADD3.X UR5, UPT, UPT, URZ, UR27, URZ, UP0, !UPT ;  /* 0x0000001bff057290 */ /* 0x000fe200087fe4ff */
[----:B------:R-:W-:Y:S01]  /*1dd0*/  UMOV UR18, 0x0 ;  /* 0x0000000000127882 */ /* 0x000fe20000000000 */
[----:B------:R-:W-:Y:S01]  /*1de0*/  UMOV UR19, 0x10000000 ;  /* 0x1000000000137882 */ /* 0x000fe20000000000 */
[----:B------:R-:W-:Y:S01]  /*1df0*/  UMOV UR10, UR34 ;  /* 0x00000022000a7c82 */ /* 0x000fe20008000000 */
[----:B------:R-:W-:Y:S01]  /*1e00*/  UMOV UR12, UR36 ;  /* 0x00000024000c7c82 */ /* 0x000fe20008000000 */
[----:B------:R-:W-:Y:S01]  /*1e10*/  UMOV UR9, UR33 ;  /* 0x0000002100097c82 */ /* 0x000fe20008000000 */
[----:B------:R1:W-:Y:S03]  /*1e20*/  UTMALDG.3D.MULTICAST.2CTA [UR32], [UR14], UR7, desc[UR18] ;  /* 0x000012200e0073b4 */ /* 0x0003e60008211807 */
[----:B------:R2:W-:Y:S01]  /*1e30*/  UTMALDG.3D.2CTA [UR8], [UR4], desc[UR18] ;  /* 0x00001208040075b4 */ /* 0x0005e20008211000 */
[----:B-1----:R-:W-:Y:S01]  /*1e40*/  UIADD3 UR34, UPT, UPT, UR34, 0x80, URZ ;  /* 0x0000008022227890 */ /* 0x002fe2000fffe0ff */
[----:B------:R-:W-:Y:S01]  /*1e50*/  UMOV UR7, UR29 ;  /* 0x0000001d00077c82 */ /* 0x000fe20008000000 */
[----:B--2---:R-:W-:Y:S01]  /*1e60*/  UMOV UR4, UR6 ;  /* 0x0000000600047c82 */ /* 0x004fe20008000000 */
[----:B------:R-:W-:Y:S09]  /*1e70*/  BRA.U UP2, `(.L_x_31) ;  /* 0xfffffffd02487547 */ /* 0x000ff2000b83ffff */
.L_x_25:
[----:B------:R-:W-:Y:S01]  /*1e80*/  ULEA UR4, UR6, UR13, 0x3 ;  /* 0x0000000d06047291 */ /* 0x000fe2000f8e18ff */
[----:B-1-3--:R-:W-:Y:S01]  /*1e90*/  SHF.L.U32 R0, R12, 0x1f, RZ ;  /* 0x0000001f0c007819 */ /* 0x00afe200000006ff */
[----:B------:R-:W-:Y:S01]  /*1ea0*/  @!P1 SYNCS.ARRIVE.TRANS64.A1T0 RZ, [UR13+0x68], RZ ;  /* 0x000068ffffff99a7 */ /* 0x000fe2000810000d */
[----:B------:R-:W-:-:S06]  /*1eb0*/  UISETP.GT.AND UP0, UPT, UR42, UR41, UPT ;  /* 0x000000292a00728c */ /* 0x000fcc000bf04270 */
[----:B--2-4-:R1:W2:Y:S03]  /*1ec0*/  SYNCS.PHASECHK.TRANS64.TRYWAIT P0, [UR4+0x28], R0 ;  /* 0x00002800ff0075a7 */ /* 0x0142a60008001104 */
[----:B------:R-:W-:Y:S05]  /*1ed0*/  BRA.U !UP0, `(.L_x_32) ;  /* 0x0000000108c07547 */ /* 0x000fea000b800000 */
[----:B------:R-:W-:Y:S01]  /*1ee0*/  UIADD3 UR25, UPT, UPT, UR48, UR7, URZ ;  /* 0x0000000730197290 */ /* 0x000fe2000fffe0ff */
[----:B------:R-:W-:-:S11]  /*1ef0*/  UMOV UR4, UR6 ;  /* 0x0000000600047c82 */ /* 0x000fd60008000000 */
.L_x_38:
[----:B------:R-:W-:Y:S01]  /*1f00*/  ULEA UR17, UR4, UR13, 0x3 ;  /* 0x0000000d04117291 */ /* 0x000fe2000f8e18ff */
[----:B--2---:R-:W-:Y:S01]  /*1f10*/  @P3 MOV R2, 0xa000 ;  /* 0x0000a00000023802 */ /* 0x004fe20000000f00 */
[----:B--2-4-:R-:W-:Y:S10]  /*1f20*/  @P0 BRA `(.L_x_33) ;  /* 0x00000000000c0947 */ /* 0x014ff40003800000 */
[----:B------:R-:W-:-:S04]  /*1f30*/  SHF.L.U32 R3, R12, 0x1f, RZ ;  /* 0x0000001f0c037819 */ /* 0x000fc800000006ff */
[----:B------:R-:W2:Y:S02]  /*1f40*/  SYNCS.PHASECHK.TRANS64.TRYWAIT P0, [UR17+0x28], R3 ;  /* 0x00002803ff0075a7 */ /* 0x000ea40008001111 */
[----:B--2---:R-:W-:Y:S05]  /*1f50*/  @!P0 BRA `(.L_x_34) ;  /* 0x0000005800208947 */ /* 0x004fea0003800000 */
.L_x_33:
[----:B------:R2:W-:Y:S01]  /*1f60*/  @P3 SYNCS.ARRIVE.TRANS64 RZ, [UR17], R2 ;  /* 0x00000002ffff39a7 */ /* 0x0005e20008000011 */
[----:B------:R-:W-:-:S04]  /*1f70*/  ULOP3.LUT UR5, UR21, 0x2, URZ, 0xfc, !UPT ;  /* 0x0000000215057892 */ /* 0x000fc8000f8efcff */
[----:B------:R-:W-:-:S09]  /*1f80*/  UISETP.NE.AND UP0, UPT, UR5, 0x2, UPT ;  /* 0x000000020500788c */ /* 0x000fd2000bf05270 */
[----:B------:R-:W-:Y:S05]  /*1f90*/  BRA.U UP0, `(.L_x_35) ;  /* 0x0000000100047547 */ /* 0x000fea000b800000 */
[----:B------:R-:W-:Y:S05]  /*1fa0*/  BPT.TRAP 0x1 ;  /* 0x000000040000795c */ /* 0x000fea0000300000 */
.L_x_35:
[----:B------:R-:W-:Y:S04]  /*1fb0*/  BSSY.RECONVERGENT B0, `(.L_x_36) ;  /* 0x0000003000007945 */ /* 0x000fe80003800200 */
[----:B------:R-:W-:Y:S05]  /*1fc0*/  @!P2 BRA `(.L_x_37) ;  /* 0x000000000004a947 */ /* 0x000fea0003800000 */
[----:B------:R-:W-:Y:S05]  /*1fd0*/  BPT.TRAP 0x1 ;  /* 0x000000040000795c */ /* 0x000fea0000300000 */
.L_x_37:
[----:B------:R-:W-:Y:S05]  /*1fe0*/  BSYNC.RECONVERGENT B0 ;  /* 0x0000000000007941 */ /* 0x000fea0003800200 */
.L_x_36:
[----:B------:R-:W-:Y:S02]  /*1ff0*/  UIADD3 UR5, UPT, UPT, UR4, 0x1, URZ ;  /* 0x0000000104057890 */ /* 0x000fe4000fffe0ff */
[----:B------:R-:W-:Y:S02]  /*2000*/  UIADD3 UR14, UP1, UPT, UR26, 0x80, URZ ;  /* 0x000000801a0e7890 */ /* 0x000fe4000ff3e0ff */
[----:B------:R-:W-:Y:S02]  /*2010*/  UISETP.NE.AND UP0, UPT, UR5, 0x5, UPT ;  /* 0x000000050500788c */ /* 0x000fe4000bf05270 */
[----:B------:R-:W-:Y:S02]  /*2020*/  ULEA UR16, UR4, UR30, 0xe ;  /* 0x0000001e04107291 */ /* 0x000fe4000f8e70ff */
[----:B------:R-:W-:Y:S02]  /*2030*/  USEL UR8, URZ, 0x1, UP0 ;  /* 0x00000001ff087887 */ /* 0x000fe40008000000 */
[----:B------:R-:W-:-:S02]  /*2040*/  USEL UR6, UR5, URZ, UP0 ;  /* 0x000000ff05067287 */ /* 0x000fc40008000000 */
[----:B------:R-:W-:Y:S02]  /*2050*/  UIADD3 UR22, UP0, UPT, UR26, 0x180, URZ ;  /* 0x000001801a167890 */ /* 0x000fe4000ff1e0ff */
[----:B------:R-:W-:Y:S01]  /*2060*/  LOP3.LUT R12, R12, UR8, RZ, 0x3c, !PT ;  /* 0x000000080c0c7c12 */ /* 0x000fe2000f8e3cff */
[----:B------:R-:W-:Y:S02]  /*2070*/  ULEA UR8, UR4, UR13, 0xc ;  /* 0x0000000d04087291 */ /* 0x000fe4000f8e60ff */
[----:B------:R-:W-:Y:S01]  /*2080*/  ULEA UR5, UR6, UR13, 0x3 ;  /* 0x0000000d06057291 */ /* 0x000fe2000f8e18ff */
[----:B-1----:R-:W-:Y:S01]  /*2090*/  SHF.L.U32 R0, R12, 0x1f, RZ ;  /* 0x0000001f0c007819 */ /* 0x002fe200000006ff */
[----:B------:R-:W-:Y:S02]  /*20a0*/  USHF.L.U32 UR18, UR7, 0x7, URZ ;  /* 0x0000000707127899 */ /* 0x000fe400080006ff */
[----:B------:R-:W-:Y:S02]  /*20b0*/  ULOP3.LUT UR17, UR17, 0xfefffff8, URZ, 0xc0, !UPT ;  /* 0xfefffff811117892 */ /* 0x000fe4000f8ec0ff */
[----:B------:R-:W-:-:S02]  /*20c0*/  UIADD3.X UR15, UPT, UPT, URZ, UR27, URZ, UP1, !UPT ;  /* 0x0000001bff0f7290 */ /* 0x000fc40008ffe4ff */
[----:B------:R-:W-:Y:S01]  /*20d0*/  UPRMT UR4, URZ, 0x5410, UR24 ;  /* 0x00005410ff047896 */ /* 0x000fe20008000018 */
[----:B------:R3:W4:Y:S01]  /*20e0*/  SYNCS.PHASECHK.TRANS64.TRYWAIT P0, [UR5+0x28], R0 ;  /* 0x00002800ff0075a7 */ /* 0x0007220008001105 */
[----:B------:R-:W-:Y:S02]  /*20f0*/  UIADD3 UR8, UPT, UPT, UR8, 0x18400, URZ ;  /* 0x0001840008087890 */ /* 0x000fe4000fffe0ff */
[----:B------:R-:W-:Y:S01]  /*2100*/  UIADD3.X UR23, UPT, UPT, URZ, UR27, URZ, UP0, !UPT ;  /* 0x0000001bff177290 */ /* 0x000fe200087fe4ff */
[----:B------:R-:W-:Y:S01]  /*2110*/  UMOV UR32, 0x0 ;  /* 0x0000000000207882 */ /* 0x000fe20000000000 */
[----:B------:R-:W-:Y:S01]  /*2120*/  UMOV UR33, 0x10000000 ;  /* 0x1000000000217882 */ /* 0x000fe20000000000 */
[----:B------:R-:W-:Y:S01]  /*2130*/  UMOV UR19, UR35 ;  /* 0x0000002300137c82 */ /* 0x000fe20008000000 */
[----:B------:R-:W-:Y:S01]  /*2140*/  UMOV UR20, UR36 ;  /* 0x0000002400147c82 */ /* 0x000fe20008000000 */
[----:B------:R-:W-:Y:S01]  /*2150*/  UMOV UR12, UR36 ;  /* 0x00000024000c7c82 */ /* 0x000fe20008000000 */
[----:B------:R-:W-:Y:S01]  /*2160*/  UMOV UR9, UR17 ;  /* 0x0000001100097c82 */ /* 0x000fe20008000000 */
[----:B------:R-:W-:Y:S01]  /*2170*/  UMOV UR10, UR18 ;  /* 0x00000012000a7c82 */ /* 0x000fe20008000000 */
[----:B------:R1:W-:Y:S01]  /*2180*/  UTMALDG.3D.MULTICAST.2CTA [UR16], [UR14], UR4, desc[UR32] ;  /* 0x000020100e0073b4 */ /* 0x0003e20008211804 */
[----:B------:R-:W-:-:S04]  /*2190*/  UIADD3 UR7, UPT, UPT, UR7, 0x1, URZ ;  /* 0x0000000107077890 */ /* 0x000fc8000fffe0ff */
[----:B------:R-:W-:Y:S01]  /*21a0*/  UISETP.NE.AND UP0, UPT, UR7, UR25, UPT ;  /* 0x000000190700728c */ /* 0x000fe2000bf05270 */
[----:B------:R3:W-:Y:S01]  /*21b0*/  UTMALDG.3D.2CTA [UR8], [UR22], desc[UR32] ;  /* 0x00002008160075b4 */ /* 0x0007e20008211000 */
[----:B-1----:R-:W-:-:S07]  /*21c0*/  UMOV UR4, UR6 ;  /* 0x0000000600047c82 */ /* 0x002fce0008000000 */
[----:B---3--:R-:W-:Y:S05]  /*21d0*/  BRA.U UP0, `(.L_x_38) ;  /* 0xfffffffd00487547 */ /* 0x008fea000b83ffff */
.L_x_32:
[C---:B------:R-:W-:Y:S01]  /*21e0*/  LEA R3, R11.reuse, UR13, 0x3 ;  /* 0x0000000d0b037c11 */ /* 0x040fe2000f8e18ff */
[----:B------:R-:W-:Y:S01]  /*21f0*/  NOP ;  /* 0x0000000000007918 */ /* 0x000fe20000000000 */
[----:B-1----:R-:W-:Y:S02]  /*2200*/  SHF.L.U32 R0, R10, 0x1f, RZ ;  /* 0x0000001f0a007819 */ /* 0x002fe400000006ff */
[----:B------:R-:W-:Y:S02]  /*2210*/  LEA R4, R11, UR13, 0x4 ;  /* 0x0000000d0b047c11 */ /* 0x000fe4000f8e20ff */
[----:B--2-4-:R-:W1:Y:S02]  /*2220*/  SYNCS.PHASECHK.TRANS64.TRYWAIT P0, [R3+URZ+0x70], R0 ;  /* 0x00007000030075a7 */ /* 0x014e6400080011ff */
[----:B-1----:R-:W-:Y:S05]  /*2230*/  @!P0 BRA `(.L_x_39) ;  /* 0x0000005400808947 */ /* 0x002fea0003800000 */
.L_x_117:
[----:B------:R-:W2:Y:S01]  /*2240*/  LDS.128 R4, [R4+0x100] ;  /* 0x0001000004047984 */ /* 0x000ea20000000c00 */
[----:B------:R-:W-:Y:S01]  /*2250*/  UISETP.GE.AND UP0, UPT, UR40, 0x1, UPT ;  /* 0x000000012800788c */ /* 0x000fe2000bf06270 */
[----:B------:R-:W-:Y:S01]  /*2260*/  @!PT LDS RZ, [RZ] ;  /* 0x00000000fffff984 */ /* 0x000fe20000000800 */
[----:B------:R-:W-:Y:S01]  /*2270*/  @!PT LDS RZ, [RZ] ;  /* 0x00000000fffff984 */ /* 0x000fe20000000800 */
[----:B------:R-:W-:Y:S01]  /*2280*/  @!PT LDS RZ, [RZ] ;  /* 0x00000000fffff984 */ /* 0x000fe20000000800 */
[----:B------:R-:W-:Y:S01]  /*2290*/  @!PT LDS RZ, [RZ] ;  /* 0x00000000fffff984 */ /* 0x000fe20000000800 */
[----:B------:R3:W-:Y:S06]  /*22a0*/  MEMBAR.ALL.CTA ;  /* 0x0000000000007992 */ /* 0x0007ec0000008000 */
[----:B---3--:R-:W3:Y:S01]  /*22b0*/  FENCE.VIEW.ASYNC.S ;  /* 0x00000000000073c6 */ /* 0x008ee20000000000 */
[----:B--2---:R-:W-:-:S13]  /*22c0*/  LOP3.LUT P0, RZ, R6, 0x1, RZ, 0xc0, !PT ;  /* 0x0000000106ff7812 */ /* 0x004fda000780c0ff */
[----:B---3--:R-:W-:Y:S01]  /*22d0*/  VOTEU.ANY UP1, P0 ;  /* 0x0000000000ff7886 */ /* 0x008fe20000020100 */
[----:B------:R-:W-:-:S13]  /*22e0*/  PLOP3.LUT P0, PT, PT, PT, UP1, 0x80, 0x8 ;  /* 0x000000000008781c */ /* 0x000fda0003f0f018 */
[----:B-1----:R-:W-:Y:S02]  /*22f0*/  @P0 LOP3.LUT R0, R5, 0xffff, RZ, 0xc0, !PT ;  /* 0x0000ffff05000812 */ /* 0x002fe400078ec0ff */
[----:B------:R-:W-:Y:S02]  /*2300*/  @P0 MOV R2, R4 ;  /* 0x0000000400020202 */ /* 0x000fe40000000f00 */
[----:B------:R-:W-:Y:S01]  /*2310*/  @P0 R2UR UR5, R0 ;  /* 0x00000000000502ca */ /* 0x000fe200000e0000 */
[----:B------:R-:W-:Y:S01]  /*2320*/  VIADD R0, R3, 0x80 ;  /* 0x0000008003007836 */ /* 0x000fe20000000000 */
[----:B------:R-:W-:Y:S02]  /*2330*/  @P0 SHF.R.U32.HI R4, RZ, 0x10, R5 ;  /* 0x00000010ff040819 */ /* 0x000fe40000011605 */
[----:B------:R-:W-:Y:S02]  /*2340*/  @P0 R2UR UR7, R2 ;  /* 0x00000000020702ca */ /* 0x000fe400000e0000 */
[----:B------:R-:W-:-:S02]  /*2350*/  PRMT R0, RZ, 0x654, R0 ;  /* 0x00000654ff007816 */ /* 0x000fc40000000000 */
[----:B------:R-:W-:Y:S02]  /*2360*/  @P0 R2UR UR4, R4 ;  /* 0x00000000040402ca */ /* 0x000fe400000e0000 */
[----:B------:R1:W-:Y:S03]  /*2370*/  SYNCS.ARRIVE.TRANS64.RED.A1T0 RZ, [R0+URZ], RZ ;  /* 0x000000ff00ff79a7 */ /* 0x0003e600081004ff */
[----:B------:R-:W-:-:S04]  /*2380*/  @UP1 UMOV UR31, UR5 ;  /* 0x00000005001f1c82 */ /* 0x000fc80008000000 */
[----:B------:R-:W-:-:S04]  /*2390*/  @UP1 UMOV UR37, UR7 ;  /* 0x0000000700251c82 */ /* 0x000fc80008000000 */
[----:B------:R-:W-:Y:S01]  /*23a0*/  @UP1 UMOV UR36, UR4 ;  /* 0x0000000400241c82 */ /* 0x000fe20008000000 */
[----:B------:R-:W-:Y:S05]  /*23b0*/  BRA.U !UP0, `(.L_x_40) ;  /* 0x0000000108d47547 */ /* 0x000fea000b800000 */
[----:B------:R-:W2:Y:S01]  /*23c0*/  LDCU.128 UR16, c[0x0][0xb10] ;  /* 0x00016200ff1077ac */ /* 0x000ea20008000c00 */
[----:B------:R-:W3:Y:S01]  /*23d0*/  LDCU UR12, c[0x0][0xb20] ;  /* 0x00016400ff0c77ac */ /* 0x000ee20008000800 */
[----:B------:R-:W4:Y:S01]  /*23e0*/  LDCU UR20, c[0x0][0xb0c] ;  /* 0x00016180ff1477ac */ /* 0x000f220008000800 */
[----:B------:R-:W1:Y:S01]  /*23f0*/  LDCU.64 UR8, c[0x0][0xb28] ;  /* 0x00016500ff0877ac */ /* 0x000e620008000a00 */
[----:B------:R-:W-:Y:S02]  /*2400*/  UISETP.NE.AND UP3, UPT, UR40, 0x1, UPT ;  /* 0x000000012800788c */ /* 0x000fe4000bf65270 */
[----:B--2---:R-:W-:Y:S02]  /*2410*/  UIMAD.WIDE.U32 UR10, UR38, UR19, URZ ;  /* 0x00000013260a72a5 */ /* 0x004fe4000f8e00ff */
[----:B------:R-:W-:Y:S02]  /*2420*/  UIMAD.WIDE.U32 UR4, UR39, UR16, URZ ;  /* 0x00000010270472a5 */ /* 0x000fe4000f8e00ff */
[----:B------:R-:W-:-:S02]  /*2430*/  UISETP.NE.AND UP0, UPT, UR18, 0x1, UPT ;  /* 0x000000011200788c */ /* 0x000fc4000bf05270 */
[----:B------:R-:W-:Y:S01]  /*2440*/  UIMAD.WIDE.U32 UR22, UR31, UR19, URZ ;  /* 0x000000131f1672a5 */ /* 0x000fe2000f8e00ff */
[----:B------:R-:W-:Y:S02]  /*2450*/  UMOV UR10, UR11 ;  /* 0x0000000b000a7c82 */ /* 0x000fe40008000000 */
[----:B------:R-:W-:Y:S01]  /*2460*/  UMOV UR4, UR5 ;  /* 0x0000000500047c82 */ /* 0x000fe20008000000 */
[----:B---3--:R-:W-:Y:S02]  /*2470*/  USHF.R.U32.HI UR10, URZ, UR12, UR10 ;  /* 0x0000000cff0a7299 */ /* 0x008fe4000801160a */
[----:B----4-:R-:W-:Y:S02]  /*2480*/  UISETP.NE.AND UP2, UPT, UR20, 0x1, UPT ;  /* 0x000000011400788c */ /* 0x010fe4000bf45270 */
[----:B------:R-:W-:Y:S02]  /*2490*/  USHF.R.U32.HI UR4, URZ, UR17, UR4 ;  /* 0x00000011ff047299 */ /* 0x000fe40008011604 */
[----:B------:R-:W-:-:S02]  /*24a0*/  USEL UR5, UR38, UR10, !UP0 ;  /* 0x0000000a26057287 */ /* 0x000fc4000c000000 */
[----:B------:R-:W-:Y:S02]  /*24b0*/  USEL UR7, UR39, UR4, !UP2 ;  /* 0x0000000427077287 */ /* 0x000fe4000d000000 */
[----:B-1----:R-:W-:Y:S01]  /*24c0*/  UIMAD.WIDE.U32 UR10, UR5, UR8, URZ ;  /* 0x00000008050a72a5 */ /* 0x002fe2000f8e00ff */
[----:B------:R-:W-:Y:S01]  /*24d0*/  UMOV UR4, UR23 ;  /* 0x0000001700047c82 */ /* 0x000fe20008000000 */
[----:B------:R-:W-:Y:S02]  /*24e0*/  UIMAD.WIDE.U32 UR14, UR37, UR16, URZ ;  /* 0x00000010250e72a5 */ /* 0x000fe4000f8e00ff */
[----:B------:R-:W-:-:S03]  /*24f0*/  UIMAD.WIDE.U32 UR22, UR7, UR8, URZ ;  /* 0x00000008071672a5 */ /* 0x000fc6000f8e00ff */
[----:B------:R-:W-:Y:S01]  /*2500*/  UMOV UR10, UR11 ;  /* 0x0000000b000a7c82 */ /* 0x000fe20008000000 */
[----:B------:R-:W-:Y:S02]  /*2510*/  USHF.R.U32.HI UR4, URZ, UR12, UR4 ;  /* 0x0000000cff047299 */ /* 0x000fe40008011604 */
[----:B------:R-:W-:Y:S01]  /*2520*/  @UP3 USHF.R.U32.HI UR5, URZ, UR9, UR10 ;  /* 0x00000009ff053299 */ /* 0x000fe2000801160a */
[----:B------:R-:W-:Y:S01]  /*2530*/  UMOV UR14, UR15 ;  /* 0x0000000f000e7c82 */ /* 0x000fe20008000000 */
[----:B------:R-:W-:Y:S01]  /*2540*/  UMOV UR22, UR23 ;  /* 0x0000001700167c82 */ /* 0x000fe20008000000 */
[----:B------:R-:W-:Y:S02]  /*2550*/  USHF.R.U32.HI UR17, URZ, UR17, UR14 ;  /* 0x00000011ff117299 */ /* 0x000fe4000801160e */
[----:B------:R-:W-:Y:S02]  /*2560*/  USEL UR4, UR31, UR4, !UP0 ;  /* 0x000000041f047287 */ /* 0x000fe4000c000000 */
[----:B------:R-:W-:-:S02]  /*2570*/  @UP3 USHF.R.U32.HI UR7, URZ, UR9, UR22 ;  /* 0x00000009ff073299 */ /* 0x000fc40008011616 */
[----:B------:R-:W-:Y:S02]  /*2580*/  UIMAD UR10, UR40, UR5, URZ ;  /* 0x00000005280a72a4 */ /* 0x000fe4000f8e02ff */
[----:B------:R-:W-:Y:S02]  /*2590*/  USEL UR5, UR37, UR17, !UP2 ;  /* 0x0000001125057287 */ /* 0x000fe4000d000000 */
[----:B------:R-:W-:Y:S02]  /*25a0*/  UIMAD UR12, UR40, UR7, URZ ;  /* 0x00000007280c72a4 */ /* 0x000fe4000f8e02ff */
[----:B------:R-:W-:Y:S02]  /*25b0*/  UISETP.GE.AND UP0, UPT, UR4, UR10, UPT ;  /* 0x0000000a0400728c */ /* 0x000fe4000bf06270 */
[----:B------:R-:W-:Y:S02]  /*25c0*/  UIMAD.WIDE.U32 UR10, UR4, UR8, URZ ;  /* 0x00000008040a72a5 */ /* 0x000fe4000f8e00ff */
[----:B------:R-:W-:-:S02]  /*25d0*/  UISETP.GE.OR UP0, UPT, UR5, UR12, UP0 ;  /* 0x0000000c0500728c */ /* 0x000fc40008706670 */
[----:B------:R-:W-:Y:S02]  /*25e0*/  UIMAD.WIDE.U32 UR14, UR5, UR8, URZ ;  /* 0x00000008050e72a5 */ /* 0x000fe4000f8e00ff */
[----:B------:R-:W-:Y:S01]  /*25f0*/  UIADD3 UR12, UPT, UPT, -UR5, URZ, URZ ;  /* 0x000000ff050c7290 */ /* 0x000fe2000fffe1ff */
[----:B------:R-:W-:Y:S01]  /*2600*/  UMOV UR10, UR11 ;  /* 0x0000000b000a7c82 */ /* 0x000fe20008000000 */
[----:B------:R-:W-:Y:S02]  /*2610*/  UIADD3 UR11, UPT, UPT, -UR4, URZ, URZ ;  /* 0x000000ff040b7290 */ /* 0x000fe4000fffe1ff */
[----:B------:R-:W-:-:S03]  /*2620*/  USHF.R.U32.HI UR10, URZ, UR9, UR10 ;  /* 0x00000009ff0a7299 */ /* 0x000fc6000801160a */
[----:B------:R-:W-:Y:S01]  /*2630*/  @!UP0 UMOV UR8, UR15 ;  /* 0x0000000f00088c82 */ /* 0x000fe20008000000 */
[----:B------:R-:W-:Y:S02]  /*2640*/  UIMAD UR11, UR18, UR11, UR31 ;  /* 0x0000000b120b72a4 */ /* 0x000fe4000f8e021f */
[----:B------:R-:W-:Y:S02]  /*2650*/  USEL UR10, UR4, UR10, !UP3 ;  /* 0x0000000a040a7287 */ /* 0x000fe4000d800000 */
[----:B------:R-:W-:Y:S02]  /*2660*/  @!UP0 USHF.R.U32.HI UR8, URZ, UR9, UR8 ;  /* 0x00000009ff088299 */ /* 0x000fe40008011608 */
[----:B------:R-:W-:Y:S02]  /*2670*/  UIADD3 UR9, UPT, UPT, -UR10, URZ, URZ ;  /* 0x000000ff0a097290 */ /* 0x000fe4000fffe1ff */
[----:B------:R-:W-:Y:S02]  /*2680*/  @!UP0 USEL UR8, UR5, UR8, !UP3 ;  /* 0x0000000805088287 */ /* 0x000fe4000d800000 */
[----:B------:R-:W-:-:S02]  /*2690*/  UIMAD UR9, UR40, UR9, UR4 ;  /* 0x00000009280972a4 */ /* 0x000fc4000f8e0204 */
[----:B------:R-:W-:Y:S02]  /*26a0*/  @!UP0 UIADD3 UR10, UPT, UPT, UR10, -UR8, URZ ;  /* 0x800000080a0a8290 */ /* 0x000fe4000fffe0ff */
[----:B------:R-:W-:Y:S02]  /*26b0*/  @!UP0 UIMAD UR8, UR9, UR7, UR8 ;  /* 0x00000007090882a4 */ /* 0x000fe4000f8e0208 */
[----:B------:R-:W-:Y:S02]  /*26c0*/  @!UP0 UIMAD UR4, UR40, UR10, UR5 ;  /* 0x0000000a280482a4 */ /* 0x000fe4000f8e0205 */
[----:B------:R-:W-:Y:S02]  /*26d0*/  UIMAD UR7, UR20, UR12, UR37 ;  /* 0x0000000c140772a4 */ /* 0x000fe4000f8e0225 */
[----:B------:R-:W-:Y:S01]  /*26e0*/  UIMAD UR31, UR4, UR18, UR11 ;  /* 0x00000012041f72a4 */ /* 0x000fe2000f8e020b */
[----:B------:R-:W-:Y:S02]  /*26f0*/  @!UP0 UMOV UR5, UR8 ;  /* 0x0000000800058c82 */ /* 0x000fe40008000000 */
[----:B------:R-:W-:-:S12]  /*2700*/  UIMAD UR37, UR5, UR20, UR7 ;  /* 0x00000014052572a4 */ /* 0x000fd8000f8e0207 */
.L_x_40:
[----:B------:R-:W2:Y:S02]  /*2710*/  LDCU UR4, c[0x0][0xb30] ;  /* 0x00016600ff0477ac */ /* 0x000ea40008000800 */
[----:B--2---:R-:W-:-:S09]  /*2720*/  UISETP.NE.AND UP0, UPT, UR4, 0x1, UPT ;  /* 0x000000010400788c */ /* 0x004fd2000bf05270 */
[----:B------:R-:W-:Y:S05]  /*2730*/  BRA.U UP0, `(.L_x_41) ;  /* 0x0000000100447547 */ /* 0x000fea000b800000 */
[----:B------:R-:W2:Y:S01]  /*2740*/  LDCU.128 UR16, c[0x0][0xb10] ;  /* 0x00016200ff1077ac */ /* 0x000ea20008000c00 */
[----:B------:R-:W3:Y:S01]  /*2750*/  LDCU UR10, c[0x0][0xb0c] ;  /* 0x00016180ff0a77ac */ /* 0x000ee20008000800 */
[----:B------:R-:W4:Y:S01]  /*2760*/  LDCU UR7, c[0x0][0xb20] ;  /* 0x00016400ff0777ac */ /* 0x000f220008000800 */
[----:B--2---:R-:W-:Y:S02]  /*2770*/  UIMAD.WIDE.U32 UR8, UR37, UR16, URZ ;  /* 0x00000010250872a5 */ /* 0x004fe4000f8e00ff */
[----:B------:R-:W-:Y:S02]  /*2780*/  UIMAD.WIDE.U32 UR4, UR31, UR19, URZ ;  /* 0x000000131f0472a5 */ /* 0x000fe4000f8e00ff */
[----:B---3--:R-:W-:Y:S02]  /*2790*/  UISETP.NE.AND UP2, UPT, UR10, 0x1, UPT ;  /* 0x000000010a00788c */ /* 0x008fe4000bf45270 */
[----:B------:R-:W-:Y:S01]  /*27a0*/  UISETP.NE.AND UP0, UPT, UR18, 0x1, UPT ;  /* 0x000000011200788c */ /* 0x000fe2000bf05270 */
[----:B------:R-:W-:-:S02]  /*27b0*/  UMOV UR8, UR9 ;  /* 0x0000000900087c82 */ /* 0x000fc40008000000 */
[----:B------:R-:W-:Y:S01]  /*27c0*/  UMOV UR4, UR5 ;  /* 0x0000000500047c82 */ /* 0x000fe20008000000 */
[----:B------:R-:W-:Y:S02]  /*27d0*/  USHF.R.U32.HI UR17, URZ, UR17, UR8 ;  /* 0x00000011ff117299 */ /* 0x000fe40008011608 */
[----:B----4-:R-:W-:Y:S02]  /*27e0*/  USHF.R.U32.HI UR4, URZ, UR7, UR4 ;  /* 0x00000007ff047299 */ /* 0x010fe40008011604 */
[----:B------:R-:W-:Y:S02]  /*27f0*/  USEL UR5, UR37, UR17, !UP2 ;  /* 0x0000001125057287 */ /* 0x000fe4000d000000 */
[----:B------:R-:W-:-:S04]  /*2800*/  USEL UR4, UR31, UR4, !UP0 ;  /* 0x000000041f047287 */ /* 0x000fc8000c000000 */
[----:B------:R-:W-:Y:S02]  /*2810*/  UIADD3 UR7, UPT, UPT, UR5, -UR4, URZ ;  /* 0x8000000405077290 */ /* 0x000fe4000fffe0ff */
[----:B------:R-:W-:Y:S02]  /*2820*/  UIADD3 UR4, UPT, UPT, -UR5, UR4, URZ ;  /* 0x0000000405047290 */ /* 0x000fe4000fffe1ff */
[----:B------:R-:W-:Y:S02]  /*2830*/  UIMAD UR31, UR7, UR18, UR31 ;  /* 0x00000012071f72a4 */ /* 0x000fe4000f8e021f */
[----:B------:R-:W-:-:S12]  /*2840*/  UIMAD UR37, UR4, UR10, UR37 ;  /* 0x0000000a042572a4 */ /* 0x000fd8000f8e0225 */
.L_x_41:
[----:B------:R-:W-:Y:S01]  /*2850*/  VIADD R11, R11, 0x1 ;  /* 0x000000010b0b7836 */ /* 0x000fe20000000000 */
[----:B------:R-:W-:Y:S01]  /*2860*/  PLOP3.LUT P1, PT, PT, PT, PT, 0x80, 0x8 ;  /* 0x000000000008781c */ /* 0x000fe20003f2f070 */
[----:B------:R-:W-:Y:S02]  /*2870*/  UIADD3 UR46, UPT, UPT, UR37, UR58, URZ ;  /* 0x0000003a252e7290 */ /* 0x000fe4000fffe0ff */
[----:B------:R-:W-:Y:S01]  /*2880*/  UIADD3 UR45, UPT, UPT, UR31, UR55, URZ ;  /* 0x000000371f2d7290 */ /* 0x000fe2000fffe0ff */
[----:B------:R-:W-:-:S04]  /*2890*/  ISETP.NE.AND P0, PT, R11, 0x2, PT ;  /* 0x000000020b00780c */ /* 0x000fc80003f05270 */
[----:B-1----:R-:W-:Y:S02]  /*28a0*/  SEL R0, RZ, 0x1, P0 ;  /* 0x00000001ff007807 */ /* 0x002fe40000000000 */
[----:B------:R-:W-:Y:S02]  /*28b0*/  SEL R11, R11, RZ, P0 ;  /* 0x000000ff0b0b7207 */ /* 0x000fe40000000000 */
[----:B------:R-:W-:Y:S01]  /*28c0*/  LOP3.LUT R10, R10, R0, RZ, 0x3c, !PT ;  /* 0x000000000a0a7212 */ /* 0x000fe200078e3cff */
[----:B------:R-:W-:Y:S06]  /*28d0*/  BRA.U UP1, `(.L_x_42) ;  /* 0xfffffff101447547 */ /* 0x000fec000b83ffff */
[----:B------:R-:W-:Y:S01]  /*28e0*/  UIADD3 UR13, UPT, UPT, UR13, 0x28, URZ ;  /* 0x000000280d0d7890 */ /* 0x000fe2000fffe0ff */
[----:B------:R-:W-:-:S03]  /*28f0*/  SHF.L.U32 R2, R12, 0x1f, RZ ;  /* 0x0000001f0c027819 */ /* 0x000fc600000006ff */
[----:B------:R-:W-:-:S09]  /*2900*/  ULEA UR4, UR6, UR13, 0x3 ;  /* 0x0000000d06047291 */ /* 0x000fd2000f8e18ff */
[----:B------:R-:W1:Y:S02]  /*2910*/  SYNCS.PHASECHK.TRANS64.TRYWAIT P0, [UR4], R2 ;  /* 0x00000002ff0075a7 */ /* 0x000e640008001104 */
[----:B-1----:R-:W-:Y:S05]  /*2920*/  @!P0 BRA `(.L_x_43) ;  /* 0x0000004c00d88947 */ /* 0x002fea0003800000 */
.L_x_119:
[----:B------:R-:W-:-:S04]  /*2930*/  UIADD3 UR4, UPT, UPT, UR6, 0x1, URZ ;  /* 0x0000000106047890 */ /* 0x000fc8000fffe0ff */
[----:B------:R-:W-:-:S04]  /*2940*/  UISETP.NE.AND UP0, UPT, UR4, 0x5, UPT ;  /* 0x000000050400788c */ /* 0x000fc8000bf05270 */
[----:B------:R-:W-:Y:S02]  /*2950*/  USEL UR6, URZ, 0x1, UP0 ;  /* 0x00000001ff067887 */ /* 0x000fe40008000000 */
[----:B------:R-:W-:-:S04]  /*2960*/  USEL UR4, UR4, URZ, UP0 ;  /* 0x000000ff04047287 */ /* 0x000fc80008000000 */
[----:B------:R-:W-:Y:S01]  /*2970*/  ULEA UR5, UR4, UR13, 0x3 ;  /* 0x0000000d04057291 */ /* 0x000fe2000f8e18ff */
[----:B-1----:R-:W-:-:S04]  /*2980*/  LOP3.LUT R2, R12, UR6, RZ, 0x3c, !PT ;  /* 0x000000060c027c12 */ /* 0x002fc8000f8e3cff */
[----:B------:R-:W-:-:S04]  /*2990*/  SHF.L.U32 R3, R2, 0x1f, RZ ;  /* 0x0000001f02037819 */ /* 0x000fc800000006ff */
[----:B------:R-:W1:Y:S02]  /*29a0*/  SYNCS.PHASECHK.TRANS64.TRYWAIT P0, [UR5], R3 ;  /* 0x00000003ff0075a7 */ /* 0x000e640008001105 */
[----:B-1----:R-:W-:Y:S05]  /*29b0*/  @!P0 BRA `(.L_x_44) ;  /* 0x0000004c00cc8947 */ /* 0x002fea0003800000 */
.L_x_121:
[----:B------:R-:W-:-:S04]  /*29c0*/  UIADD3 UR4, UPT, UPT, UR4, 0x1, URZ ;  /* 0x0000000104047890 */ /* 0x000fc8000fffe0ff */
[----:B------:R-:W-:-:S04]  /*29d0*/  UISETP.NE.AND UP0, UPT, UR4, 0x5, UPT ;  /* 0x000000050400788c */ /* 0x000fc8000bf05270 */
[----:B------:R-:W-:Y:S02]  /*29e0*/  USEL UR6, URZ, 0x1, UP0 ;  /* 0x00000001ff067887 */ /* 0x000fe40008000000 */
[----:B------:R-:W-:-:S04]  /*29f0*/  USEL UR4, UR4, URZ, UP0 ;  /* 0x000000ff04047287 */ /* 0x000fc80008000000 */
[----:B------:R-:W-:Y:S01]  /*2a00*/  ULEA UR5, UR4, UR13, 0x3 ;  /* 0x0000000d04057291 */ /* 0x000fe2000f8e18ff */
[----:B------:R-:W-:-:S04]  /*2a10*/  LOP3.LUT R2, R2, UR6, RZ, 0x3c, !PT ;  /* 0x0000000602027c12 */ /* 0x000fc8000f8e3cff */
[----:B-1----:R-:W-:-:S04]  /*2a20*/  SHF.L.U32 R3, R2, 0x1f, RZ ;  /* 0x0000001f02037819 */ /* 0x002fc800000006ff */
[----:B------:R-:W1:Y:S02]  /*2a30*/  SYNCS.PHASECHK.TRANS64.TRYWAIT P0, [UR5], R3 ;  /* 0x00000003ff0075a7 */ /* 0x000e640008001105 */
[----:B-1----:R-:W-:Y:S05]  /*2a40*/  @!P0 BRA `(.L_x_45) ;  /* 0x0000004c00c08947 */ /* 0x002fea0003800000 */
.L_x_123:
        /* <DEDUP_REMOVED lines=9> */
.L_x_125:
[----:B------:R-:W-:-:S04]  /*2ae0*/  UIADD3 UR4, UPT, UPT, UR4, 0x1, URZ ;  /* 0x0000000104047890 */ /* 0x000fc8000fffe0ff */
[----:B------:R-:W-:-:S04]  /*2af0*/  UISETP.NE.AND UP0, UPT, UR4, 0x5, UPT ;  /* 0x000000050400788c */ /* 0x000fc8000bf05270 */
[----:B------:R-:W-:Y:S02]  /*2b00*/  USEL UR5, URZ, 0x1, UP0 ;  /* 0x00000001ff057887 */ /* 0x000fe40008000000 */
[----:B------:R-:W-:-:S04]  /*2b10*/  USEL UR4, UR4, URZ, UP0 ;  /* 0x000000ff04047287 */ /* 0x000fc80008000000 */
[----:B------:R-:W-:Y:S01]  /*2b20*/  ULEA UR4, UR4, UR13, 0x3 ;  /* 0x0000000d04047291 */ /* 0x000fe2000f8e18ff */
[----:B------:R-:W-:-:S04]  /*2b30*/  LOP3.LUT R2, R2, UR5, RZ, 0x3c, !PT ;  /* 0x0000000502027c12 */ /* 0x000fc8000f8e3cff */
[----:B------:R-:W-:Y:S01]  /*2b40*/  SHF.L.U32 R2, R2, 0x1f, RZ ;  /* 0x0000001f02027819 */ /* 0x000fe200000006ff */
[----:B-1----:R-:W-:-:S07]  /*2b50*/  IMAD.U32 R0, RZ, RZ, UR4 ;  /* 0x00000004ff007e24 */ /* 0x002fce000f8e00ff */
.L_x_47:
[----:B-1----:R1:W2:Y:S02]  /*2b60*/  SYNCS.PHASECHK.TRANS64.TRYWAIT P0, [R0+URZ], R2 ;  /* 0x00000002000075a7 */ /* 0x0022a400080011ff */
[----:B--2---:R-:W-:Y:S05]  /*2b70*/  @!P0 NANOSLEEP.SYNCS 0x989680 ;  /* 0x009896800000895d */ /* 0x004fea0003900000 */
[----:B------:R-:W2:Y:S02]  /*2b80*/  @!P0 SYNCS.PHASECHK.TRANS64 P0, [R0+URZ], R2 ;  /* 0x00000002000085a7 */ /* 0x000ea400080010ff */
[----:B--2---:R-:W-:Y:S05]  /*2b90*/  @P0 EXIT ;  /* 0x000000000000094d */ /* 0x004fea0003800000 */
[----:B------:R-:W-:Y:S05]  /*2ba0*/  BRA `(.L_x_47) ;  /* 0xfffffffc00ec7947 */ /* 0x000fea000383ffff */
.L_x_22:
[----:B------:R-:W1:Y:S02]  /*2bb0*/  S2UR UR4, SR_CgaCtaId ;  /* 0x00000000000479c3 */ /* 0x000e640000008800 */
[----:B-1----:R-:W-:-:S04]  /*2bc0*/  UISETP.NE.AND UP0, UPT, UR4, URZ, UPT ;  /* 0x000000ff0400728c */ /* 0x002fc8000bf05270 */
[----:B------:R-:W-:-:S09]  /*2bd0*/  UISETP.NE.OR UP0, UPT, UR13, 0x1, UP0 ;  /* 0x000000010d00788c */ /* 0x000fd20008705670 */
[----:B------:R-:W-:Y:S05]  /*2be0*/  BRA.U UP0, `(.L_x_48) ;  /* 0x00000005004c7547 */ /* 0x000fea000b800000 */
[----:B------:R-:W1:Y:S01]  /*2bf0*/  S2UR UR5, SR_CgaCtaId ;  /* 0x00000000000579c3 */ /* 0x000e620000008800 */
[----:B------:R-:W-:Y:S01]  /*2c00*/  UMOV UR4, 0x400 ;  /* 0x0000040000047882 */ /* 0x000fe20000000000 */
[----:B------:R-:W-:Y:S01]  /*2c10*/  ISETP.GE.U32.AND P2, PT, R0, 0x4, PT ;  /* 0x000000040000780c */ /* 0x000fe20003f46070 */
[----:B------:R-:W-:Y:S01]  /*2c20*/  IMAD.MOV.U32 R12, RZ, RZ, 0x1 ;  /* 0x00000001ff0c7424 */ /* 0x000fe200078e00ff */
[----:B------:R-:W-:Y:S02]  /*2c30*/  CS2R R10, SRZ ;  /* 0x00000000000a7805 */ /* 0x000fe4000001ff00 */
[----:B------:R-:W-:Y:S01]  /*2c40*/  CS2R R8, SRZ ;  /* 0x0000000000087805 */ /* 0x000fe2000001ff00 */
[----:B-1----:R-:W-:-:S03]  /*2c50*/  ULEA UR6, UR5, UR4, 0x18 ;  /* 0x0000000405067291 */ /* 0x002fc6000f8ec0ff */
[----:B------:R-:W-:-:S09]  /*2c60*/  UMOV UR5, URZ ;  /* 0x000000ff00057c82 */ /* 0x000fd20008000000 */
.L_x_52:
[----:B------:R-:W-:Y:S02]  /*2c70*/  LEA R2, R8, UR6, 0x3 ;  /* 0x0000000608027c11 */ /* 0x000fe4000f8e18ff */
[----:B------:R-:W-:-:S03]  /*2c80*/  SHF.L.U32 R4, R9, 0x1f, RZ ;  /* 0x0000001f09047819 */ /* 0x000fc600000006ff */
[----:B------:R-:W-:Y:S01]  /*2c90*/  VIADD R5, R2, 0xe0 ;  /* 0x000000e002057836 */ /* 0x000fe20000000000 */
[----:B------:R-:W1:Y:S02]  /*2ca0*/  SYNCS.PHASECHK.TRANS64.TRYWAIT P0, [R2+URZ+0xd0], R4 ;  /* 0x0000d004020075a7 */ /* 0x000e6400080011ff */
[----:B-1----:R-:W-:Y:S05]  /*2cb0*/  @!P0 BRA `(.L_x_49) ;  /* 0x0000004c00548947 */ /* 0x002fea0003800000 */
.L_x_126:
[----:B------:R-:W-:Y:S01]  /*2cc0*/  ULEA UR4, UR5, UR6, 0x3 ;  /* 0x0000000605047291 */ /* 0x000fe2000f8e18ff */
[----:B-1----:R-:W-:Y:S01]  /*2cd0*/  PRMT R2, RZ, 0x654, R5 ;  /* 0x00000654ff027816 */ /* 0x002fe20000000005 */
[----:B------:R-:W-:Y:S01]  /*2ce0*/  @!P2 IMAD.MOV.U32 R4, RZ, RZ, 0x10 ;  /* 0x00000010ff04a424 */ /* 0x000fe200078e00ff */
[----:B------:R-:W-:Y:S01]  /*2cf0*/  SHF.L.U32 R5, R12, 0x1f, RZ ;  /* 0x0000001f0c057819 */ /* 0x000fe200000006ff */
[----:B------:R-:W-:Y:S01]  /*2d00*/  UIADD3 UR7, UPT, UPT, UR4, 0x70, URZ ;  /* 0x0000007004077890 */ /* 0x000fe2000fffe0ff */
[----:B------:R1:W-:Y:S05]  /*2d10*/  SYNCS.ARRIVE.TRANS64.RED.A1T0 RZ, [R2+URZ], RZ ;  /* 0x000000ff02ff79a7 */ /* 0x0003ea00081004ff */
[----:B------:R-:W-:Y:S01]  /*2d20*/  IMAD.U32 R6, RZ, RZ, UR7 ;  /* 0x00000007ff067e24 */ /* 0x000fe2000f8e00ff */
[----:B------:R-:W2:Y:S04]  /*2d30*/  SYNCS.PHASECHK.TRANS64.TRYWAIT P0, [UR4+0x80], R5 ;  /* 0x00008005ff0075a7 */ /* 0x000ea80008001104 */
[----:B------:R-:W-:Y:S01]  /*2d40*/  PRMT R6, R0, 0x654, R6 ;  /* 0x0000065400067816 */ /* 0x000fe20000000006 */
[----:B-12---:R-:W-:Y:S06]  /*2d50*/  @!P0 BRA `(.L_x_50) ;  /* 0x0000004c00408947 */ /* 0x006fec0003800000 */
.L_x_128:
[----:B------:R-:W-:Y:S01]  /*2d60*/  ULEA UR8, UR5, UR6, 0x4 ;  /* 0x0000000605087291 */ /* 0x000fe2000f8e20ff */
[----:B------:R-:W-:Y:S01]  /*2d70*/  SEL R3, R6, R3, !P2 ;  /* 0x0000000306037207 */ /* 0x000fe20005000000 */
[----:B------:R-:W-:Y:S01]  /*2d80*/  UIADD3 UR9, UPT, UPT, UR4, 0x70, URZ ;  /* 0x0000007004097890 */ /* 0x000fe2000fffe0ff */
[----:B-1----:R-:W-:Y:S01]  /*2d90*/  LEA R2, R11, UR6, 0x3 ;  /* 0x000000060b027c11 */ /* 0x002fe2000f8e18ff */
[----:B------:R-:W-:Y:S01]  /*2da0*/  UIADD3 UR8, UPT, UPT, UR8, 0x100, URZ ;  /* 0x0000010008087890 */ /* 0x000fe2000fffe0ff */
[----:B------:R1:W-:Y:S01]  /*2db0*/  @!P2 SYNCS.ARRIVE.TRANS64.RED RZ, [R3+URZ], R4 ;  /* 0x0000000403ffa9a7 */ /* 0x0003e200080004ff */
[----:B------:R-:W-:Y:S01]  /*2dc0*/  UIADD3 UR4, UPT, UPT, UR5, 0x1, URZ ;  /* 0x0000000105047890 */ /* 0x000fe2000fffe0ff */
[----:B------:R-:W-:-:S03]  /*2dd0*/  VIADD R8, R8, 0x1 ;  /* 0x0000000108087836 */ /* 0x000fc60000000000 */
[----:B------:R-:W-:Y:S02]  /*2de0*/  UISETP.NE.AND UP0, UPT, UR4, 0x2, UPT ;  /* 0x000000020400788c */ /* 0x000fe4000bf05270 */
[----:B------:R-:W-:Y:S01]  /*2df0*/  ISETP.NE.AND P0, PT, R8, 0x2, PT ;  /* 0x000000020800780c */ /* 0x000fe20003f05270 */
[----:B------:R-:W-:Y:S06]  /*2e00*/  UGETNEXTWORKID.BROADCAST [UR8], [UR9] ;  /* 0x00000000080073ca */ /* 0x000fec0008000100 */
[----:B------:R-:W-:Y:S02]  /*2e10*/  USEL UR7, URZ, 0x1, UP0 ;  /* 0x00000001ff077887 */ /* 0x000fe40008000000 */
[----:B------:R-:W-:-:S04]  /*2e20*/  USEL UR5, UR4, URZ, UP0 ;  /* 0x000000ff04057287 */ /* 0x000fc80008000000 */
[----:B------:R-:W-:Y:S02]  /*2e30*/  LOP3.LUT R12, R12, UR7, RZ, 0x3c, !PT ;  /* 0x000000070c0c7c12 */ /* 0x000fe4000f8e3cff */
[----:B-1----:R-:W-:-:S04]  /*2e40*/  SHF.L.U32 R4, R10, 0x1f, RZ ;  /* 0x0000001f0a047819 */ /* 0x002fc800000006ff */
[----:B------:R-:W1:Y:S02]  /*2e50*/  SYNCS.PHASECHK.TRANS64.TRYWAIT P1, [R2+URZ+0x70], R4 ;  /* 0x00007004020075a7 */ /* 0x000e6400080211ff */
[----:B-1----:R-:W-:Y:S05]  /*2e60*/  @!P1 BRA `(.L_x_51) ;  /* 0x0000004c00149947 */ /* 0x002fea0003800000 */
.L_x_129:
[C---:B-1----:R-:W-:Y:S01]  /*2e70*/  LEA R4, R11.reuse, UR6, 0x4 ;  /* 0x000000060b047c11 */ /* 0x042fe2000f8e20ff */
[----:B------:R-:W-:Y:S01]  /*2e80*/  VIADD R2, R2, 0x80 ;  /* 0x0000008002027836 */ /* 0x000fe20000000000 */
[----:B------:R-:W-:Y:S01]  /*2e90*/  SEL R8, R8, RZ, P0 ;  /* 0x000000ff08087207 */ /* 0x000fe20000000000 */
[----:B------:R-:W-:-:S03]  /*2ea0*/  VIADD R11, R11, 0x1 ;  /* 0x000000010b0b7836 */ /* 0x000fc60000000000 */
[----:B------:R-:W1:Y:S01]  /*2eb0*/  LDS.128 R4, [R4+0x100] ;  /* 0x0001000004047984 */ /* 0x000e620000000c00 */
[----:B------:R-:W-:Y:S02]  /*2ec0*/  PRMT R2, RZ, 0x654, R2 ;  /* 0x00000654ff027816 */ /* 0x000fe40000000002 */
[C---:B------:R-:W-:Y:S01]  /*2ed0*/  ISETP.NE.AND P1, PT, R11.reuse, 0x2, PT ;  /* 0x000000020b00780c */ /* 0x040fe20003f25270 */
[----:B------:R-:W-:Y:S01]  /*2ee0*/  @!PT LDS RZ, [RZ] ;  /* 0x00000000fffff984 */ /* 0x000fe20000000800 */
[----:B------:R-:W-:Y:S01]  /*2ef0*/  @!PT LDS RZ, [RZ] ;  /* 0x00000000fffff984 */ /* 0x000fe20000000800 */
[----:B------:R-:W-:Y:S01]  /*2f00*/  @!PT LDS RZ, [RZ] ;  /* 0x00000000fffff984 */ /* 0x000fe20000000800 */
[----:B------:R-:W-:Y:S01]  /*2f10*/  @!PT LDS RZ, [RZ] ;  /* 0x00000000fffff984 */ /* 0x000fe20000000800 */
[----:B------:R2:W-:Y:S06]  /*2f20*/  MEMBAR.ALL.CTA ;  /* 0x0000000000007992 */ /* 0x0005ec0000008000 */
[----:B--2---:R-:W2:Y:S01]  /*2f30*/  FENCE.VIEW.ASYNC.S ;  /* 0x00000000000073c6 */ /* 0x004ea20000000000 */
[----:B------:R-:W-:Y:S01]  /*2f40*/  SEL R11, R11, RZ, P1 ;  /* 0x000000ff0b0b7207 */ /* 0x000fe20000800000 */
[----:B--2---:R2:W-:Y:S01]  /*2f50*/  SYNCS.ARRIVE.TRANS64.RED.A1T0 RZ, [R2+URZ], RZ ;  /* 0x000000ff02ff79a7 */ /* 0x0045e200081004ff */
[----:B-1----:R-:W-:-:S02]  /*2f60*/  LOP3.LUT P3, RZ, R6, 0x1, RZ, 0xc0, !PT ;  /* 0x0000000106ff7812 */ /* 0x002fc4000786c0ff */
[----:B------:R-:W-:-:S04]  /*2f70*/  SEL R4, RZ, 0x1, P1 ;  /* 0x00000001ff047807 */ /* 0x000fc80000800000 */
[----:B------:R-:W-:Y:S02]  /*2f80*/  LOP3.LUT R10, R10, R4, RZ, 0x3c, !PT ;  /* 0x000000040a0a7212 */ /* 0x000fe400078e3cff */
[----:B--2---:R-:W-:-:S04]  /*2f90*/  SEL R2, RZ, 0x1, P0 ;  /* 0x00000001ff027807 */ /* 0x004fc80000000000 */
[----:B------:R-:W-:Y:S01]  /*2fa0*/  LOP3.LUT R9, R9, R2, RZ, 0x3c, !PT ;  /* 0x0000000209097212 */ /* 0x000fe200078e3cff */
[----:B------:R-:W-:Y:S06]  /*2fb0*/  @P3 BRA `(.L_x_52) ;  /* 0xfffffffc002c3947 */ /* 0x000fec000383ffff */
[----:B------:R-:W-:Y:S01]  /*2fc0*/  ULEA UR4, UR5, UR6, 0x3 ;  /* 0x0000000605047291 */ /* 0x000fe2000f8e18ff */
[----:B------:R-:W-:-:S08]  /*2fd0*/  SHF.L.U32 R2, R12, 0x1f, RZ ;  /* 0x0000001f0c027819 */ /* 0x000fd000000006ff */
[----:B------:R-:W1:Y:S02]  /*2fe0*/  SYNCS.PHASECHK.TRANS64 P0, [UR4+0x80], R2 ;  /* 0x00008002ff0075a7 */ /* 0x000e640008001004 */
[----:B-1----:R-:W-:Y:S05]  /*2ff0*/  @P0 BRA `(.L_x_53) ;  /* 0x0000000000080947 */ /* 0x002fea0003800000 */
[----:B------:R-:W1:Y:S02]  /*3000*/  SYNCS.PHASECHK.TRANS64.TRYWAIT P0, [UR4+0x80], R2 ;  /* 0x00008002ff0075a7 */ /* 0x000e640008001104 */
[----:B-1----:R-:W-:Y:S05]  /*3010*/  @!P0 BRA `(.L_x_54) ;  /* 0x0000004800bc8947 */ /* 0x002fea0003800000 */
.L_x_53:
[----:B------:R-:W-:-:S04]  /*3020*/  UIADD3 UR7, UPT, UPT, UR5, 0x1, URZ ;  /* 0x0000000105077890 */ /* 0x000fc8000fffe0ff */
[----:B------:R-:W-:-:S04]  /*3030*/  UISETP.NE.AND UP0, UPT, UR7, 0x2, UPT ;  /* 0x000000020700788c */ /* 0x000fc8000bf05270 */
[----:B------:R-:W-:Y:S02]  /*3040*/  USEL UR8, URZ, 0x1, UP0 ;  /* 0x00000001ff087887 */ /* 0x000fe40008000000 */
[----:B------:R-:W-:-:S04]  /*3050*/  USEL UR7, UR7, URZ, UP0 ;  /* 0x000000ff07077287 */ /* 0x000fc80008000000 */
[----:B------:R-:W-:Y:S01]  /*3060*/  ULEA UR7, UR7, UR6, 0x3 ;  /* 0x0000000607077291 */ /* 0x000fe2000f8e18ff */
[----:B-1----:R-:W-:-:S04]  /*3070*/  LOP3.LUT R2, R12, UR8, RZ, 0x3c, !PT ;  /* 0x000000080c027c12 */ /* 0x002fc8000f8e3cff */
[----:B------:R-:W-:-:S04]  /*3080*/  SHF.L.U32 R0, R2, 0x1f, RZ ;  /* 0x0000001f02007819 */ /* 0x000fc800000006ff */
[----:B------:R-:W1:Y:S02]  /*3090*/  SYNCS.PHASECHK.TRANS64 P0, [UR7+0x80], R0 ;  /* 0x00008000ff0075a7 */ /* 0x000e640008001007 */
[----:B-1----:R-:W-:Y:S05]  /*30a0*/  @P0 EXIT ;  /* 0x000000000000094d */ /* 0x002fea0003800000 */
[----:B------:R-:W-:Y:S02]  /*30b0*/  SHF.L.U32 R2, R2, 0x1f, RZ ;  /* 0x0000001f02027819 */ /* 0x000fe400000006ff */
[----:B------:R-:W-:-:S07]  /*30c0*/  MOV R0, UR7 ;  /* 0x0000000700007c02 */ /* 0x000fce0008000f00 */
.L_x_55:
[----:B-1----:R1:W2:Y:S02]  /*30d0*/  SYNCS.PHASECHK.TRANS64.TRYWAIT P0, [R0+URZ+0x80], R2 ;  /* 0x00008002000075a7 */ /* 0x0022a400080011ff */
[----:B--2---:R-:W-:Y:S05]  /*30e0*/  @!P0 NANOSLEEP.SYNCS 0x989680 ;  /* 0x009896800000895d */ /* 0x004fea0003900000 */
[----:B------:R-:W2:Y:S02]  /*30f0*/  @!P0 SYNCS.PHASECHK.TRANS64 P0, [R0+URZ+0x80], R2 ;  /* 0x00008002000085a7 */ /* 0x000ea400080010ff */
[----:B--2---:R-:W-:Y:S05]  /*3100*/  @P0 EXIT ;  /* 0x000000000000094d */ /* 0x004fea0003800000 */
[----:B------:R-:W-:Y:S05]  /*3110*/  BRA `(.L_x_55) ;  /* 0xfffffffc00ec7947 */ /* 0x000fea000383ffff */
.L_x_48:
[----:B------:R-:W-:Y:S05]  /*3120*/  BRA.U UP4, `(.L_x_56) ;  /* 0x0000001104dc7547 */ /* 0x000fea000b800000 */
[----:B------:R-:W1:Y:S01]  /*3130*/  S2UR UR7, SR_CgaCtaId ;  /* 0x00000000000779c3 */ /* 0x000e620000008800 */
[----:B------:R-:W-:Y:S01]  /*3140*/  UMOV UR4, 0x40 ;  /* 0x0000004000047882 */ /* 0x000fe20000000000 */
[----:B------:R-:W-:Y:S01]  /*3150*/  NOP ;  /* 0x0000000000007918 */ /* 0x000fe20000000000 */
[----:B------:R-:W-:Y:S01]  /*3160*/  UMOV UR6, 0x400 ;  /* 0x0000040000067882 */ /* 0x000fe20000000000 */
[----:B-1----:R-:W-:Y:S02]  /*3170*/  ULEA UR5, UR7, UR4, 0x18 ;  /* 0x0000000407057291 */ /* 0x002fe4000f8ec0ff */
[----:B------:R-:W-:-:S07]  /*3180*/  ULEA UR6, UR7, UR6, 0x18 ;  /* 0x0000000607067291 */ /* 0x000fce000f8ec0ff */
[----:B------:R-:W1:Y:S02]  /*3190*/  LDS.U8 R0, [UR5+0x1c] ;  /* 0x00001c05ff007984 */ /* 0x000e640008000000 */
[----:B-1----:R-:W-:-:S13]  /*31a0*/  ISETP.NE.AND P0, PT, R0, RZ, PT ;  /* 0x000000ff0000720c */ /* 0x002fda0003f05270 */
[----:B------:R-:W-:Y:S05]  /*31b0*/  @P0 BRA `(.L_x_57) ;  /* 0x0000000400080947 */ /* 0x000fea0003800000 */
[----:B------:R-:W-:Y:S02]  /*31c0*/  UISETP.NE.U32.AND UP1, UPT, UR48, 0x1, UPT ;  /* 0x000000013000788c */ /* 0x000fe4000bf25070 */
[----:B------:R-:W-:-:S07]  /*31d0*/  UIADD3 UR7, UPT, UPT, UR5, 0x8, URZ ;  /* 0x0000000805077890 */ /* 0x000fce000fffe0ff */
[----:B------:R-:W-:Y:S05]  /*31e0*/  BRA.U !UP1, `(.L_x_58) ;  /* 0x00000001099c7547 */ /* 0x000fea000b800000 */
[----:B------:R-:W-:Y:S01]  /*31f0*/  ELECT P0, URZ, PT ;  /* 0x0000000000ff782f */ /* 0x000fe20003800000 */
[----:B------:R-:W-:-:S12]  /*3200*/  BSSY B0, `(.L_x_58) ;  /* 0x0000025000007945 */ /* 0x000fd80003800000 */
[----:B------:R-:W-:Y:S05]  /*3210*/  @!P0 BRA `(.L_x_59) ;  /* 0x00000000008c8947 */ /* 0x000fea0003800000 */
[----:B------:R-:W-:-:S05]  /*3220*/  UMOV UR4, 0x10 ;  /* 0x0000001000047882 */ /* 0x000fca0000000000 */
[----:B------:R-:W-:Y:S04]  /*3230*/  DEPBAR.LE SB1, 0x36 ;  /* 0x00009d800000791a */ /* 0x000fe80000000000 */
[----:B------:R-:W1:Y:S02]  /*3240*/  UTCATOMSWS.2CTA.FIND_AND_SET.ALIGN UP0, UR4, UR4 ;  /* 0x00000004000475e3 */ /* 0x000e640008200800 */
[----:B-1----:R-:W-:Y:S01]  /*3250*/  MOV R10, UR4 ;  /* 0x00000004000a7c02 */ /* 0x002fe20008000f00 */
[----:B------:R-:W-:Y:S06]  /*3260*/  BRA.U UP0, `(.L_x_60) ;  /* 0x0000000100187547 */ /* 0x000fec000b800000 */
.L_x_61:
[----:B------:R-:W-:Y:S05]  /*3270*/  NANOSLEEP 0x64 ;  /* 0x000000640000795d */ /* 0x000fea0003800000 */
[----:B------:R-:W-:-:S05]  /*3280*/  UMOV UR4, 0x10 ;  /* 0x0000001000047882 */ /* 0x000fca0000000000 */
[----:B------:R-:W-:Y:S04]  /*3290*/  DEPBAR.LE SB1, 0x36 ;  /* 0x00009d800000791a */ /* 0x000fe80000000000 */
[----:B------:R-:W1:Y:S02]  /*32a0*/  UTCATOMSWS.2CTA.FIND_AND_SET.ALIGN UP0, UR4, UR4 ;  /* 0x00000004000475e3 */ /* 0x000e640008200800 */
[----:B-1----:R-:W-:Y:S01]  /*32b0*/  MOV R10, UR4 ;  /* 0x00000004000a7c02 */ /* 0x002fe20008000f00 */
[----:B------:R-:W-:Y:S05]  /*32c0*/  BRA.U !UP0, `(.L_x_61) ;  /* 0xfffffffd08e87547 */ /* 0x000fea000b83ffff */
.L_x_60:
[----:B------:R-:W1:Y:S01]  /*32d0*/  LDS R6, [UR5+0x10] ;  /* 0x00001005ff067984 */ /* 0x000e620008000800 */
[----:B------:R-:W-:Y:S01]  /*32e0*/  IMAD.U32 R0, RZ, RZ, UR6 ;  /* 0x00000006ff007e24 */ /* 0x000fe2000f8e00ff */
[----:B------:R-:W-:-:S03]  /*32f0*/  MOV R4, UR47 ;  /* 0x0000002f00047c02 */ /* 0x000fc60008000f00 */
[----:B------:R-:W-:Y:S01]  /*3300*/  VIADD R0, R0, 0x120 ;  /* 0x0000012000007836 */ /* 0x000fe20000000000 */
[----:B-1----:R-:W-:-:S04]  /*3310*/  SHF.L.U32 R6, R6, 0x1f, RZ ;  /* 0x0000001f06067819 */ /* 0x002fc800000006ff */
[----:B------:R-:W1:Y:S02]  /*3320*/  SYNCS.PHASECHK.TRANS64.TRYWAIT P0, [UR5+0x8], R6 ;  /* 0x00000806ff0075a7 */ /* 0x000e640008001105 */
[----:B-1----:R-:W-:Y:S05]  /*3330*/  @P0 BRA `(.L_x_62) ;  /* 0x0000000000080947 */ /* 0x002fea0003800000 */
[----:B------:R-:W1:Y:S02]  /*3340*/  SYNCS.PHASECHK.TRANS64.TRYWAIT P0, [UR5+0x8], R6 ;  /* 0x00000806ff0075a7 */ /* 0x000e640008001105 */
[----:B-1----:R-:W-:Y:S05]  /*3350*/  @!P0 BRA `(.L_x_63) ;  /* 0x0000004800048947 */ /* 0x002fea0003800000 */
.L_x_62:
[----:B------:R-:W-:Y:S01]  /*3360*/  PRMT R4, R4, 0x654, R0 ;  /* 0x0000065404047816 */ /* 0x000fe20000000000 */
[----:B------:R-:W-:Y:S01]  /*3370*/  HFMA2 R0, -RZ, RZ, 0, 5.9604644775390625e-08 ;  /* 0x00000001ff007431 */ /* 0x000fe200000001ff */
[----:B------:R-:W-:Y:S01]  /*3380*/  UPRMT UR4, UR47, 0x654, UR7 ;  /* 0x000006542f047896 */ /* 0x000fe20008000007 */
[----:B------:R-:W-:Y:S02]  /*3390*/  IMAD.MOV.U32 R8, RZ, RZ, 0xffff ;  /* 0x0000ffffff087424 */ /* 0x000fe400078e00ff */
[----:B-1----:R-:W-:Y:S02]  /*33a0*/  IMAD.MOV.U32 R6, RZ, RZ, 0x4 ;  /* 0x00000004ff067424 */ /* 0x002fe400078e00ff */
[----:B------:R-:W-:Y:S01]  /*33b0*/  IMAD.SHL.U32 R9, R10, 0x20, RZ ;  /* 0x000000200a097824 */ /* 0x000fe200078e00ff */
[----:B------:R-:W-:Y:S02]  /*33c0*/  MOV R5, UR4 ;  /* 0x0000000400057c02 */ /* 0x000fe40008000f00 */
[-C--:B------:R-:W-:Y:S01]  /*33d0*/  SHF.L.U32 R8, R8, R10.reuse, RZ ;  /* 0x0000000a08087219 */ /* 0x080fe200000006ff */
[----:B------:R1:W-:Y:S01]  /*33e0*/  SYNCS.ARRIVE.TRANS64.RED RZ, [UR4], R6 ;  /* 0x00000006ffff79a7 */ /* 0x0003e20008000404 */
[----:B------:R-:W-:Y:S01]  /*33f0*/  SHF.L.U32 R7, R0, R10, RZ ;  /* 0x0000000a00077219 */ /* 0x000fe200000006ff */
[----:B------:R1:W-:Y:S04]  /*3400*/  STS [UR6+0x120], R9 ;  /* 0x00012009ff007988 */ /* 0x0003e80008000806 */
[----:B------:R1:W-:Y:S04]  /*3410*/  STAS [R4.64], R10 ;  /* 0x0000000a04007dbd */ /* 0x0003e8000c0008ff */
[----:B------:R1:W-:Y:S04]  /*3420*/  ATOMS.OR RZ, [UR5+0x14], R8 ;  /* 0x00001408ffff798c */ /* 0x0003e8000b000005 */
[----:B------:R1:W-:Y:S04]  /*3430*/  ATOMS.OR RZ, [UR5+0x18], R7 ;  /* 0x00001807ffff798c */ /* 0x0003e8000b000005 */
[----:B------:R1:W-:Y:S02]  /*3440*/  ATOMS.XOR RZ, [UR5+0x10], R0 ;  /* 0x00001000ffff798c */ /* 0x0003e4000b800005 */
.L_x_59:
[----:B------:R-:W-:Y:S05]  /*3450*/  BSYNC B0 ;  /* 0x0000000000007941 */ /* 0x000fea0003800000 */
.L_x_58:
[----:B------:R-:W-:Y:S05]  /*3460*/  BRA.U UP1, `(.L_x_64) ;  /* 0x00000001016c7547 */ /* 0x000fea000b800000 */
[----:B------:R-:W-:-:S03]  /*3470*/  UMOV UR4, 0xffffffff ;  /* 0xffffffff00047882 */ /* 0x000fc60000000000 */
[----:B------:R-:W-:Y:S05]  /*3480*/  BRA.DIV UR4, `(.L_x_65) ;  /* 0x0000004604d07947 */ /* 0x000fea000b800000 */
[----:B------:R-:W-:-:S13]  /*3490*/  ELECT P0, URZ, PT ;  /* 0x0000000000ff782f */ /* 0x000fda0003800000 */
.L_x_133:
[----:B------:R-:W-:Y:S05]  /*34a0*/  @!P0 BRA `(.L_x_64) ;  /* 0x00000000005c8947 */ /* 0x000fea0003800000 */
[----:B-1----:R-:W1:Y:S02]  /*34b0*/  LDS R4, [UR5+0x10] ;  /* 0x00001005ff047984 */ /* 0x002e640008000800 */
[----:B-1----:R-:W-:-:S04]  /*34c0*/  SHF.L.U32 R4, R4, 0x1f, RZ ;  /* 0x0000001f04047819 */ /* 0x002fc800000006ff */
[----:B------:R-:W1:Y:S02]  /*34d0*/  SYNCS.PHASECHK.TRANS64.TRYWAIT P0, [UR5+0x8], R4 ;  /* 0x00000804ff0075a7 */ /* 0x000e640008001105 */
[----:B-1----:R-:W-:Y:S05]  /*34e0*/  @P0 BRA `(.L_x_66) ;  /* 0x0000000000080947 */ /* 0x002fea0003800000 */
[----:B------:R-:W1:Y:S02]  /*34f0*/  SYNCS.PHASECHK.TRANS64.TRYWAIT P0, [UR5+0x8], R4 ;  /* 0x00000804ff0075a7 */ /* 0x000e640008001105 */
[----:B-1----:R-:W-:Y:S05]  /*3500*/  @!P0 BRA `(.L_x_67) ;  /* 0x0000004400d48947 */ /* 0x002fea0003800000 */
.L_x_66:
[----:B------:R-:W2:Y:S01]  /*3510*/  LDS R6, [UR6+0x120] ;  /* 0x00012006ff067984 */ /* 0x000ea20008000800 */
[----:B-1----:R-:W-:Y:S02]  /*3520*/  HFMA2 R0, -RZ, RZ, 0, 5.9604644775390625e-08 ;  /* 0x00000001ff007431 */ /* 0x002fe400000001ff */
[----:B------:R-:W-:Y:S01]  /*3530*/  IMAD.MOV.U32 R4, RZ, RZ, 0xffff ;  /* 0x0000ffffff047424 */ /* 0x000fe200078e00ff */
[----:B------:R-:W-:Y:S01]  /*3540*/  UPRMT UR4, UR47, 0x654, UR7 ;  /* 0x000006542f047896 */ /* 0x000fe20008000007 */
[----:B--2---:R-:W-:-:S03]  /*3550*/  IMAD.SHL.U32 R5, R6, 0x20, RZ ;  /* 0x0000002006057824 */ /* 0x004fc600078e00ff */
[-C--:B------:R-:W-:Y:S02]  /*3560*/  SHF.L.U32 R4, R4, R6.reuse, RZ ;  /* 0x0000000604047219 */ /* 0x080fe400000006ff */
[----:B------:R-:W-:Y:S01]  /*3570*/  SHF.L.U32 R6, R0, R6, RZ ;  /* 0x0000000600067219 */ /* 0x000fe200000006ff */
[----:B------:R2:W-:Y:S04]  /*3580*/  STS [UR6+0x120], R5 ;  /* 0x00012005ff007988 */ /* 0x0005e80008000806 */
[----:B------:R2:W-:Y:S04]  /*3590*/  ATOMS.OR RZ, [UR5+0x14], R4 ;  /* 0x00001404ffff798c */ /* 0x0005e8000b000005 */
[----:B------:R2:W-:Y:S01]  /*35a0*/  ATOMS.OR RZ, [UR5+0x18], R6 ;  /* 0x00001806ffff798c */ /* 0x0005e2000b000005 */
[----:B------:R-:W-:Y:S03]  /*35b0*/  SYNCS.ARRIVE.TRANS64.RED.A1T0 RZ, [UR4], RZ ;  /* 0x000000ffffff79a7 */ /* 0x000fe60008100404 */
[----:B------:R2:W-:Y:S01]  /*35c0*/  ATOMS.XOR RZ, [UR5+0x10], R0 ;  /* 0x00001000ffff798c */ /* 0x0005e2000b800005 */
[----:B------:R-:W-:Y:S05]  /*35d0*/  BRA `(.L_x_64) ;  /* 0x0000000000107947 */ /* 0x000fea0003800000 */
.L_x_57:
[----:B------:R-:W-:Y:S02]  /*35e0*/  MOV R0, 0xffffffff ;  /* 0xffffffff00007802 */ /* 0x000fe40000000f00 */
[----:B------:R-:W-:-:S03]  /*35f0*/  MOV R4, 0x3620 ;  /* 0x0000362000047802 */ /* 0x000fc60000000f00 */
[----:B------:R1:W-:Y:S04]  /*3600*/  STS [UR6+0x120], R0 ;  /* 0x00012000ff007988 */ /* 0x0003e80008000806 */
[----:B-1---5:R-:W-:Y:S05]  /*3610*/  CALL.REL.NOINC `($__internal_1_$__cuda_sm10x_tcgen05_guardrail_trap_phase_invalid_during_alloc) ;  /* 0x0000004800dc7944 */ /* 0x022fea0003c00000 */
.L_x_64:
[----:B------:R-:W-:Y:S05]  /*3620*/  WARPSYNC.ALL ;  /* 0x0000000000007948 */ /* 0x000fea0003800000 */
[----:B------:R-:W3:Y:S01]  /*3630*/  S2UR UR4, SR_CgaCtaId ;  /* 0x00000000000479c3 */ /* 0x000ee20000008800 */
[----:B------:R-:W-:Y:S01]  /*3640*/  UMOV UR26, 0x400 ;  /* 0x00000400001a7882 */ /* 0x000fe20000000000 */
[----:B------:R-:W-:-:S06]  /*3650*/  NOP ;  /* 0x0000000000007918 */ /* 0x000fcc0000000000 */
[----:B------:R-:W-:Y:S06]  /*3660*/  BAR.ARV 0x6, 0xa0 ;  /* 0x0182800000007b1d */ /* 0x000fec0000002000 */
[----:B------:R-:W4:Y:S01]  /*3670*/  LDCU UR6, c[0x0][0x38c] ;  /* 0x00007180ff0677ac */ /* 0x000f220008000800 */
[----:B------:R-:W-:Y:S01]  /*3680*/  LOP3.LUT R3, R3, 0xffff, RZ, 0xc0, !PT ;  /* 0x0000ffff03037812 */ /* 0x000fe200078ec0ff */
[----:B-1----:R-:W-:Y:S01]  /*3690*/  IMAD.MOV.U32 R9, RZ, RZ, 0x1 ;  /* 0x00000001ff097424 */ /* 0x002fe200078e00ff */
[----:B------:R-:W-:Y:S01]  /*36a0*/  LOP3.LUT R2, R2, 0xffff, RZ, 0xc0, !PT ;  /* 0x0000ffff02027812 */ /* 0x000fe200078ec0ff */
[----:B------:R-:W-:Y:S01]  /*36b0*/  IMAD.MOV.U32 R8, RZ, RZ, RZ ;  /* 0x000000ffff087224 */ /* 0x000fe200078e00ff */
[----:B------:R-:W-:Y:S01]  /*36c0*/  R2UR UR28, R3 ;  /* 0x00000000031c72ca */ /* 0x000fe200000e0000 */
[----:B------:R-:W-:Y:S01]  /*36d0*/  UMOV UR32, URZ ;  /* 0x000000ff00207c82 */ /* 0x000fe20008000000 */
[----:B------:R-:W-:-:S02]  /*36e0*/  R2UR UR42, R2 ;  /* 0x00000000022a72ca */ /* 0x000fc400000e0000 */
[----:B------:R-:W-:Y:S01]  /*36f0*/  CS2R R2, SRZ ;  /* 0x0000000000027805 */ /* 0x000fe2000001ff00 */
[----:B------:R-:W-:Y:S01]  /*3700*/  UMOV UR23, URZ ;  /* 0x000000ff00177c82 */ /* 0x000fe20008000000 */
[----:B---3--:R-:W-:Y:S01]  /*3710*/  ULEA UR26, UR4, UR26, 0x18 ;  /* 0x0000001a041a7291 */ /* 0x008fe2000f8ec0ff */
[----:B------:R-:W-:Y:S01]  /*3720*/  UMOV UR22, URZ ;  /* 0x000000ff00167c82 */ /* 0x000fe20008000000 */
[----:B------:R-:W-:Y:S02]  /*3730*/  UISETP.NE.AND UP3, UPT, UR48, URZ, UPT ;  /* 0x000000ff3000728c */ /* 0x000fe4000bf65270 */
[----:B------:R-:W-:Y:S02]  /*3740*/  UIADD3 UR5, UPT, UPT, UR26, 0x4400, URZ ;  /* 0x000044001a057890 */ /* 0x000fe4000fffe0ff */
[----:B------:R-:W-:-:S03]  /*3750*/  UIADD3 UR4, UPT, UPT, UR26, 0x18400, URZ ;  /* 0x000184001a047890 */ /* 0x000fc6000fffe0ff */
[----:B--2---:R-:W1:Y:S01]  /*3760*/  LDS R0, [UR26+0x120] ;  /* 0x0001201aff007984 */ /* 0x004e620008000800 */
[----:B----4-:R-:W-:Y:S02]  /*3770*/  UIADD3 UR6, UPT, UPT, UR6, 0x7f, URZ ;  /* 0x0000007f06067890 */ /* 0x010fe4000fffe0ff */
[----:B------:R-:W-:Y:S02]  /*3780*/  USHF.R.U32.HI UR5, URZ, 0x4, UR5 ;  /* 0x00000004ff057899 */ /* 0x000fe40008011605 */
[----:B------:R-:W-:Y:S02]  /*3790*/  USHF.R.S32.HI UR33, URZ, 0x1f, UR6 ;  /* 0x0000001fff217899 */ /* 0x000fe40008011406 */
[----:B------:R-:W-:Y:S02]  /*37a0*/  USHF.R.U32.HI UR4, URZ, 0x4, UR4 ;  /* 0x00000004ff047899 */ /* 0x000fe40008011604 */
[----:B------:R-:W-:Y:S02]  /*37b0*/  ULEA.HI UR33, UR33, UR6, URZ, 0x7 ;  /* 0x0000000621217291 */ /* 0x000fe4000f8f38ff */
[----:B------:R-:W-:-:S02]  /*37c0*/  ULOP3.LUT UR5, UR5, 0x3fff, URZ, 0xc0, !UPT ;  /* 0x00003fff05057892 */ /* 0x000fc4000f8ec0ff */
[----:B------:R-:W-:Y:S02]  /*37d0*/  USHF.R.S32.HI UR33, URZ, 0x7, UR33 ;  /* 0x00000007ff217899 */ /* 0x000fe40008011421 */
[----:B------:R-:W-:Y:S02]  /*37e0*/  ULOP3.LUT UR30, UR4, 0x3fff, URZ, 0xc0, !UPT ;  /* 0x00003fff041e7892 */ /* 0x000fe4000f8ec0ff */
[----:B------:R-:W-:Y:S01]  /*37f0*/  UISETP.LT.AND UP0, UPT, UR33, 0x1, UPT ;  /* 0x000000012100788c */ /* 0x000fe2000bf01270 */
[----:B------:R-:W-:Y:S01]  /*3800*/  UMOV UR40, 0x0 ;  /* 0x0000000000287882 */ /* 0x000fe20000000000 */
[----:B------:R-:W-:Y:S01]  /*3810*/  UMOV UR41, 0x10100490 ;  /* 0x1010049000297882 */ /* 0x000fe20000000000 */
[----:B------:R-:W-:Y:S02]  /*3820*/  ULOP3.LUT UR29, UR5, 0x10000, URZ, 0xfc, !UPT ;  /* 0x00010000051d7892 */ /* 0x000fe4000f8efcff */
[----:B------:R-:W-:Y:S02]  /*3830*/  ULOP3.LUT UR30, UR30, 0x10000, URZ, 0xfc, !UPT ;  /* 0x000100001e1e7892 */ /* 0x000fe4000f8efcff */
[----:B------:R-:W-:Y:S01]  /*3840*/  USEL UR43, UR33, 0x1, !UP0 ;  /* 0x00000001212b7887 */ /* 0x000fe2000c000000 */
[----:B------:R-:W-:Y:S01]  /*3850*/  UMOV UR38, 0x0 ;  /* 0x0000000000267882 */ /* 0x000fe20000000000 */
[----:B------:R-:W-:Y:S01]  /*3860*/  UMOV UR39, 0x10100490 ;  /* 0x1010049000277882 */ /* 0x000fe20000000000 */
[----:B------:R-:W-:Y:S01]  /*3870*/  UMOV UR36, 0x0 ;  /* 0x0000000000247882 */ /* 0x000fe20000000000 */
[----:B------:R-:W-:Y:S01]  /*3880*/  UMOV UR37, 0x10100490 ;  /* 0x1010049000257882 */ /* 0x000fe20000000000 */
[----:B------:R-:W-:Y:S01]  /*3890*/  UMOV UR34, 0x0 ;  /* 0x0000000000227882 */ /* 0x000fe20000000000 */
[----:B------:R-:W-:Y:S01]  /*38a0*/  UMOV UR35, 0x10100490 ;  /* 0x1010049000237882 */ /* 0x000fe20000000000 */
[----:B-1----:R-:W-:-:S15]  /*38b0*/  R2UR UR44, R0 ;  /* 0x00000000002c72ca */ /* 0x002fde00000e0000 */
.L_x_75:
[C---:B------:R-:W-:Y:S02]  /*38c0*/  LEA R0, R8.reuse, UR26, 0x3 ;  /* 0x0000001a08007c11 */ /* 0x040fe4000f8e18ff */
[----:B------:R-:W-:Y:S02]  /*38d0*/  SHF.L.U32 R4, R3, 0x1f, RZ ;  /* 0x0000001f03047819 */ /* 0x000fe400000006ff */
[----:B------:R-:W-:Y:S02]  /*38e0*/  LEA R5, R8, UR26, 0x4 ;  /* 0x0000001a08057c11 */ /* 0x000fe4000f8e20ff */
[----:B------:R-:W1:Y:S02]  /*38f0*/  SYNCS.PHASECHK.TRANS64.TRYWAIT P0, [R0+URZ+0x70], R4 ;  /* 0x00007004000075a7 */ /* 0x000e6400080011ff */
[----:B-1-3--:R-:W-:Y:S05]  /*3900*/  @!P0 BRA `(.L_x_68) ;  /* 0x0000004000ec8947 */ /* 0x00afea0003800000 */
.L_x_134:
[----:B-1----:R-:W1:Y:S01]  /*3910*/  LDS.128 R4, [R5+0x100] ;  /* 0x0001000005047984 */ /* 0x002e620000000c00 */
[----:B------:R-:W-:Y:S02]  /*3920*/  VIADD R0, R0, 0x80 ;  /* 0x0000008000007836 */ /* 0x000fe40000000000 */
[----:B------:R-:W-:Y:S01]  /*3930*/  VIADD R8, R8, 0x1 ;  /* 0x0000000108087836 */ /* 0x000fe20000000000 */
[----:B------:R-:W-:Y:S01]  /*3940*/  @!PT LDS RZ, [RZ] ;  /* 0x00000000fffff984 */ /* 0x000fe20000000800 */
[----:B------:R-:W-:Y:S01]  /*3950*/  @!PT LDS RZ, [RZ] ;  /* 0x00000000fffff984 */ /* 0x000fe20000000800 */
[----:B------:R-:W-:Y:S01]  /*3960*/  @!PT LDS RZ, [RZ] ;  /* 0x00000000fffff984 */ /* 0x000fe20000000800 */
[----:B------:R-:W-:Y:S01]  /*3970*/  @!PT LDS RZ, [RZ] ;  /* 0x00000000fffff984 */ /* 0x000fe20000000800 */
[----:B------:R2:W-:Y:S06]  /*3980*/  MEMBAR.ALL.CTA ;  /* 0x0000000000007992 */ /* 0x0005ec0000008000 */
[----:B--2---:R-:W2:Y:S01]  /*3990*/  FENCE.VIEW.ASYNC.S ;  /* 0x00000000000073c6 */ /* 0x004ea20000000000 */
[----:B------:R-:W-:-:S04]  /*39a0*/  PRMT R0, RZ, 0x654, R0 ;  /* 0x00000654ff007816 */ /* 0x000fc80000000000 */
[----:B--2---:R2:W-:Y:S01]  /*39b0*/  SYNCS.ARRIVE.TRANS64.RED.A1T0 RZ, [R0+URZ], RZ ;  /* 0x000000ff00ff79a7 */ /* 0x0045e200081004ff */
[----:B-1----:R-:W-:Y:S01]  /*39c0*/  LOP3.LUT P1, RZ, R6, 0x1, RZ, 0xc0, !PT ;  /* 0x0000000106ff7812 */ /* 0x002fe2000782c0ff */
[----:B--2---:R-:W-:-:S12]  /*39d0*/  BRA.U UP3, `(.L_x_69) ;  /* 0x0000000503087547 */ /* 0x004fd8000b800000 */
[----:B------:R-:W1:Y:S01]  /*39e0*/  LDCU UR4, c[0x0][0x38c] ;  /* 0x00007180ff0477ac */ /* 0x000e620008000800 */
[----:B------:R-:W-:Y:S02]  /*39f0*/  PLOP3.LUT P2, PT, PT, PT, PT, 0x80, 0x8 ;  /* 0x000000000008781c */ /* 0x000fe40003f4f070 */
[----:B------:R-:W-:Y:S01]  /*3a00*/  SHF.L.U32 R4, R9, 0x1f, RZ ;  /* 0x0000001f09047819 */ /* 0x000fe200000006ff */
[----:B------:R-:W-:Y:S02]  /*3a10*/  ULEA UR31, UR32, UR26, 0x3 ;  /* 0x0000001a201f7291 */ /* 0x000fe4000f8e18ff */
[----:B------:R-:W-:Y:S02]  /*3a20*/  ULEA UR11, UR32, UR44, 0x6 ;  /* 0x0000002c200b7291 */ /* 0x000fe4000f8e30ff */
[----:B-1----:R-:W-:-:S06]  /*3a30*/  UISETP.GE.AND UP0, UPT, UR4, 0x1, UPT ;  /* 0x000000010400788c */ /* 0x002fcc000bf06270 */
[----:B------:R-:W-:-:S05]  /*3a40*/  PLOP3.LUT P0, PT, PT, PT, UP0, 0x80, 0x8 ;  /* 0x000000000008781c */ /* 0x000fca0003f0f008 */
[----:B------:R-:W-:-:S08]  /*3a50*/  @UP0 ULEA UR4, UR23, UR26, 0x3 ;  /* 0x0000001a17040291 */ /* 0x000fd0000f8e18ff */
[----:B------:R-:W-:-:S04]  /*3a60*/  @P0 SHF.L.U32 R0, R2, 0x1f, RZ ;  /* 0x0000001f02000819 */ /* 0x000fc800000006ff */
[----:B------:R1:W2:Y:S01]  /*3a70*/  @P0 SYNCS.PHASECHK.TRANS64.TRYWAIT P2, [UR4], R0 ;  /* 0x00000000ff0005a7 */ /* 0x0002a20008041104 */
[----:B------:R-:W3:Y:S02]  /*3a80*/  SYNCS.PHASECHK.TRANS64.TRYWAIT P0, [UR31+0xb0], R4 ;  /* 0x0000b004ff0075a7 */ /* 0x000ee4000800111f */
[----:B-123--:R-:W-:Y:S05]  /*3a90*/  @!P0 BRA `(.L_x_70) ;  /* 0x00000040009c8947 */ /* 0x00efea0003800000 */
.L_x_136:
[----:B------:R-:W-:Y:S01]  /*3aa0*/  UMOV UR27, UR22 ;  /* 0x00000016001b7c82 */ /* 0x000fe20008000000 */
[----:B------:R-:W-:Y:S05]  /*3ab0*/  BRA.U !UP0, `(.L_x_71) ;  /* 0x0000000108c07547 */ /* 0x000fea000b800000 */
[----:B------:R-:W-:Y:S02]  /*3ac0*/  UIADD3 UR27, UPT, UPT, UR43, UR22, URZ ;  /* 0x000000162b1b7290 */ /* 0x000fe4000fffe0ff */
[----:B------:R-:W-:Y:S01]  /*3ad0*/  UPLOP3.LUT UP2, UPT, UPT, UPT, UPT, 0x40, 0x4 ;  /* 0x000000000004789c */ /* 0x000fe20003f4e870 */
[----:B------:R-:W-:Y:S01]  /*3ae0*/  UMOV UR24, UR33 ;  /* 0x0000002100187c82 */ /* 0x000fe20008000000 */
[----:B------:R-:W-:-:S09]  /*3af0*/  UMOV UR10, UR23 ;  /* 0x00000017000a7c82 */ /* 0x000fd20008000000 */
.L_x_74:
[----:B--2---:R-:W-:Y:S01]  /*3b00*/  ULEA UR5, UR10, UR26, 0x3 ;  /* 0x0000001a0a057291 */ /* 0x004fe2000f8e18ff */
[----:B---3--:R-:W-:Y:S11]  /*3b10*/  @P2 BRA `(.L_x_72) ;  /* 0x00000000000c2947 */ /* 0x008ff60003800000 */
[----:B-1----:R-:W-:Y:S04]  /*3b20*/  SHF.L.U32 R4, R2, 0x1f, RZ ;  /* 0x0000001f02047819 */ /* 0x002fe800000006ff */
[----:B------:R-:W1:Y:S02]  /*3b30*/  SYNCS.PHASECHK.TRANS64.TRYWAIT P0, [UR5], R4 ;  /* 0x00000004ff0075a7 */ /* 0x000e640008001105 */
[----:B-1----:R-:W-:Y:S05]  /*3b40*/  @!P0 BRA `(.L_x_73) ;  /* 0x0000004000888947 */ /* 0x002fea0003800000 */
.L_x_72:
[----:B------:R-:W-:Y:S01]  /*3b50*/  UISETP.NE.AND UP0, UPT, UR24, 0x1, UPT ;  /* 0x000000011800788c */ /* 0x000fe2000bf05270 */
[----:B------:R-:W-:Y:S01]  /*3b60*/  PLOP3.LUT P2, PT, PT, PT, PT, 0x80, 0x8 ;  /* 0x000000000008781c */ /* 0x000fe20003f4f070 */
[----:B------:R-:W-:Y:S02]  /*3b70*/  UIADD3 UR4, UPT, UPT, UR10, 0x1, URZ ;  /* 0x000000010a047890 */ /* 0x000fe4000fffe0ff */
[----:B------:R-:W-:Y:S02]  /*3b80*/  UIADD3 UR25, UPT, UPT, UR5, 0x28, URZ ;  /* 0x0000002805197890 */ /* 0x000fe4000fffe0ff */
[----:B------:R-:W-:Y:S01]  /*3b90*/  UISETP.NE.AND UP1, UPT, UR4, 0x5, UPT ;  /* 0x000000050400788c */ /* 0x000fe2000bf25270 */
[----:B------:R-:W-:Y:S01]  /*3ba0*/  PLOP3.LUT P0, PT, PT, PT, UP0, 0x80, 0x8 ;  /* 0x000000000008781c */ /* 0x000fe20003f0f008 */
[----:B------:R-:W-:Y:S02]  /*3bb0*/  UIADD3 UR22, UPT, UPT, UR22, 0x1, URZ ;  /* 0x0000000116167890 */ /* 0x000fe4000fffe0ff */
[----:B------:R-:W-:Y:S02]  /*3bc0*/  USEL UR6, URZ, 0x1, UP1 ;  /* 0x00000001ff067887 */ /* 0x000fe40008800000 */
[----:B------:R-:W-:Y:S02]  /*3bd0*/  USEL UR23, UR4, URZ, UP1 ;  /* 0x000000ff04177287 */ /* 0x000fe40008800000 */
[----:B------:R-:W-:Y:S02]  /*3be0*/  UIADD3 UR24, UPT, UPT, UR24, -0x1, URZ ;  /* 0xffffffff18187890 */ /* 0x000fe4000fffe0ff */
[----:B------:R-:W-:Y:S01]  /*3bf0*/  @UP0 ULEA UR4, UR23, UR26, 0x3 ;  /* 0x0000001a17040291 */ /* 0x000fe2000f8e18ff */
[----:B------:R-:W-:Y:S01]  /*3c00*/  LOP3.LUT R2, R2, UR6, RZ, 0x3c, !PT ;  /* 0x0000000602027c12 */ /* 0x000fe2000f8e3cff */
[----:B------:R-:W-:Y:S02]  /*3c10*/  ULEA UR6, UR10, UR30, 0x8 ;  /* 0x0000001e0a067291 */ /* 0x000fe4000f8e40ff */
[----:B------:R-:W-:Y:S01]  /*3c20*/  UISETP.NE.AND UP0, UPT, UR22, UR27, UPT ;  /* 0x0000001b1600728c */ /* 0x000fe2000bf05270 */
[----:B-1----:R-:W-:Y:S01]  /*3c30*/  @P0 SHF.L.U32 R0, R2, 0x1f, RZ ;  /* 0x0000001f02000819 */ /* 0x002fe200000006ff */
[----:B------:R-:W-:Y:S02]  /*3c40*/  UIADD3 UR20, UPT, UPT, UR6, 0x2, URZ ;  /* 0x0000000206147890 */ /* 0x000fe4000fffe0ff */
[----:B------:R-:W-:Y:S01]  /*3c50*/  UIADD3 UR16, UPT, UPT, UR6, 0x4, URZ ;  /* 0x0000000406107890 */ /* 0x000fe2000fffe0ff */
[----:B------:R2:W3:Y:S01]  /*3c60*/  @P0 SYNCS.PHASECHK.TRANS64.TRYWAIT P2, [UR4], R0 ;  /* 0x00000000ff0005a7 */ /* 0x0004e20008041104 */
[----:B------:R-:W-:Y:S02]  /*3c70*/  ULEA UR4, UR10, UR29, 0xa ;  /* 0x0000001d0a047291 */ /* 0x000fe4000f8e50ff */
[----:B------:R-:W-:Y:S02]  /*3c80*/  UIADD3 UR12, UPT, UPT, UR6, 0x6, URZ ;  /* 0x00000006060c7890 */ /* 0x000fe4000fffe0ff */
[----:B------:R-:W-:Y:S02]  /*3c90*/  UIADD3 UR18, UPT, UPT, UR4, 0x2, URZ ;  /* 0x0000000204127890 */ /* 0x000fe4000fffe0ff */
[----:B------:R-:W-:Y:S02]  /*3ca0*/  UIADD3 UR14, UPT, UPT, UR4, 0x4, URZ ;  /* 0x00000004040e7890 */ /* 0x000fe4000fffe0ff */
[----:B------:R-:W-:Y:S01]  /*3cb0*/  UIADD3 UR8, UPT, UPT, UR4, 0x6, URZ ;  /* 0x0000000604087890 */ /* 0x000fe2000fffe0ff */
[----:B------:R-:W-:Y:S01]  /*3cc0*/  UMOV UR7, 0x40004040 ;  /* 0x4000404000077882 */ /* 0x000fe20000000000 */
[----:B------:R-:W-:Y:S01]  /*3cd0*/  UMOV UR5, 0x40004040 ;  /* 0x4000404000057882 */ /* 0x000fe20000000000 */
[----:B------:R-:W-:Y:S01]  /*3ce0*/  UMOV UR21, 0x40004040 ;  /* 0x4000404000157882 */ /* 0x000fe20000000000 */
[----:B------:R2:W-:Y:S01]  /*3cf0*/  UTCQMMA.2CTA gdesc[UR4], gdesc[UR6], tmem[UR11], tmem[UR40], idesc[UR41], UP2 ;  /* 0x00ff2806040075ea */ /* 0x0005e2000920030b */
[----:B------:R-:W-:Y:S01]  /*3d00*/  UPLOP3.LUT UP2, UPT, UPT, UPT, UPT, 0x80, 0x8 ;  /* 0x000000000008789c */ /* 0x000fe20003f4f070 */
[----:B------:R-:W-:Y:S01]  /*3d10*/  UMOV UR19, 0x40004040 ;  /* 0x4000404000137882 */ /* 0x000fe20000000000 */
[----:B------:R-:W-:Y:S01]  /*3d20*/  UMOV UR17, 0x40004040 ;  /* 0x4000404000117882 */ /* 0x000fe20000000000 */
[----:B------:R2:W-:Y:S01]  /*3d30*/  UTCQMMA.2CTA gdesc[UR18], gdesc[UR20], tmem[UR11], tmem[UR38], idesc[UR39], UPT ;  /* 0x00ff2614120075ea */ /* 0x0005e2000ba0030b */
[----:B------:R-:W-:Y:S01]  /*3d40*/  UMOV UR15, 0x40004040 ;  /* 0x40004040000f7882 */ /* 0x000fe20000000000 */
[----:B------:R-:W-:Y:S01]  /*3d50*/  UMOV UR13, 0x40004040 ;  /* 0x40004040000d7882 */ /* 0x000fe20000000000 */
[----:B------:R-:W-:Y:S01]  /*3d60*/  UMOV UR9, 0x40004040 ;  /* 0x4000404000097882 */ /* 0x000fe20000000000 */
[----:B------:R2:W-:Y:S01]  /*3d70*/  UTCQMMA.2CTA gdesc[UR14], gdesc[UR16], tmem[UR11], tmem[UR36], idesc[UR37], UPT ;  /* 0x00ff24100e0075ea */ /* 0x0005e2000ba0030b */
[----:B------:R2:W-:Y:S01]  /*3d80*/  UTCQMMA.2CTA gdesc[UR8], gdesc[UR12], tmem[UR11], tmem[UR34], idesc[UR35], UPT ;  /* 0x00ff220c080075ea */ /* 0x0005e2000ba0030b */
[----:B------:R2:W-:Y:S01]  /*3d90*/  UTCBAR.2CTA.MULTICAST [UR25], URZ, UR28 ;  /* 0x000000ff190073e9 */ /* 0x0005e2000820081c */
[----:B------:R-:W-:Y:S01]  /*3da0*/  UMOV UR10, UR23 ;  /* 0x00000017000a7c82 */ /* 0x000fe20008000000 */
[----:B------:R-:W-:Y:S05]  /*3db0*/  BRA.U UP0, `(.L_x_74) ;  /* 0xfffffffd00507547 */ /* 0x000fea000b83ffff */
.L_x_71:
[----:B--2---:R-:W-:Y:S01]  /*3dc0*/  UIADD3 UR4, UPT, UPT, UR31, 0x90, URZ ;  /* 0x000000901f047890 */ /* 0x004fe2000fffe0ff */
[----:B------:R-:W-:-:S08]  /*3dd0*/  UMOV UR22, UR27 ;  /* 0x0000001b00167c82 */ /* 0x000fd00008000000 */
[----:B------:R2:W-:Y:S01]  /*3de0*/  UTCBAR.2CTA.MULTICAST [UR4], URZ, UR42 ;  /* 0x000000ff040073e9 */ /* 0x0005e2000820082a */
[----:B------:R-:W-:Y:S02]  /*3df0*/  NOP ;  /* 0x0000000000007918 */ /* 0x000fe40000000000 */
.L_x_69:
[----:B--2---:R-:W-:Y:S01]  /*3e00*/  UIADD3 UR4, UPT, UPT, UR32, 0x1, URZ ;  /* 0x0000000120047890 */ /* 0x004fe2000fffe0ff */
[----:B------:R-:W-:-:S03]  /*3e10*/  ISETP.NE.AND P0, PT, R8, 0x2, PT ;  /* 0x000000020800780c */ /* 0x000fc60003f05270 */
[----:B------:R-:W-:Y:S01]  /*3e20*/  UISETP.NE.AND UP0, UPT, UR4, 0x4, UPT ;  /* 0x000000040400788c */ /* 0x000fe2000bf05270 */
[----:B-1----:R-:W-:Y:S02]  /*3e30*/  SEL R0, RZ, 0x1, P0 ;  /* 0x00000001ff007807 */ /* 0x002fe40000000000 */
[----:B------:R-:W-:Y:S01]  /*3e40*/  SEL R8, R8, RZ, P0 ;  /* 0x000000ff08087207 */ /* 0x000fe20000000000 */
[----:B------:R-:W-:Y:S01]  /*3e50*/  USEL UR5, URZ, 0x1, UP0 ;  /* 0x00000001ff057887 */ /* 0x000fe20008000000 */
[----:B------:R-:W-:Y:S01]  /*3e60*/  LOP3.LUT R3, R3, R0, RZ, 0x3c, !PT ;  /* 0x0000000003037212 */ /* 0x000fe200078e3cff */
[----:B------:R-:W-:-:S04]  /*3e70*/  USEL UR32, UR4, URZ, UP0 ;  /* 0x000000ff04207287 */ /* 0x000fc80008000000 */
[----:B------:R-:W-:Y:S01]  /*3e80*/  LOP3.LUT R9, R9, UR5, RZ, 0x3c, !PT ;  /* 0x0000000509097c12 */ /* 0x000fe2000f8e3cff */
[----:B------:R-:W-:Y:S07]  /*3e90*/  @P1 BRA `(.L_x_75) ;  /* 0xfffffff800881947 */ /* 0x000fee000383ffff */
[----:B------:R-:W1:Y:S01]  /*3ea0*/  S2UR UR8, SR_CgaCtaId ;  /* 0x00000000000879c3 */ /* 0x000e620000008800 */
[----:B------:R-:W-:Y:S01]  /*3eb0*/  ELECT P0, URZ, PT ;  /* 0x0000000000ff782f */ /* 0x000fe20003800000 */
[----:B------:R-:W-:Y:S01]  /*3ec0*/  HFMA2 R0, -RZ, RZ, 0, 5.9604644775390625e-08 ;  /* 0x00000001ff007431 */ /* 0x000fe200000001ff */
[----:B------:R-:W-:-:S05]  /*3ed0*/  UMOV UR4, 0x40 ;  /* 0x0000004000047882 */ /* 0x000fca0000000000 */
[----:B------:R-:W-:Y:S01]  /*3ee0*/  UVIRTCOUNT.DEALLOC.SMPOOL 0x80 ;  /* 0x000000800000784c */ /* 0x000fe20000000000 */
[----:B------:R-:W-:Y:S02]  /*3ef0*/  UISETP.NE.AND UP1, UPT, UR48, URZ, UPT ;  /* 0x000000ff3000728c */ /* 0x000fe4000bf25270 */
[----:B-1----:R-:W-:-:S09]  /*3f00*/  ULEA UR8, UR8, UR4, 0x18 ;  /* 0x0000000408087291 */ /* 0x002fd2000f8ec0ff */
[----:B------:R1:W-:Y:S01]  /*3f10*/  @P0 STS.U8 [UR8+0x1c], R0 ;  /* 0x00001c00ff000988 */ /* 0x0003e20008000008 */
[----:B------:R-:W-:Y:S05]  /*3f20*/  BRA.U UP1, `(.L_x_76) ;  /* 0x0000000101a07547 */ /* 0x000fea000b800000 */
[----:B------:R-:W-:Y:S01]  /*3f30*/  UIADD3 UR7, UPT, UPT, UR26, 0xb0, URZ ;  /* 0x000000b01a077890 */ /* 0x000fe2000fffe0ff */
[----:B------:R-:W-:-:S03]  /*3f40*/  SHF.L.U32 R2, R9, 0x1f, RZ ;  /* 0x0000001f09027819 */ /* 0x000fc600000006ff */
[----:B------:R-:W-:-:S09]  /*3f50*/  ULEA UR4, UR32, UR7, 0x3 ;  /* 0x0000000720047291 */ /* 0x000fd2000f8e18ff */
[----:B------:R-:W2:Y:S02]  /*3f60*/  SYNCS.PHASECHK.TRANS64.TRYWAIT P0, [UR4], R2 ;  /* 0x00000002ff0075a7 */ /* 0x000ea40008001104 */
[----:B--2---:R-:W-:Y:S05]  /*3f70*/  @!P0 BRA `(.L_x_77) ;  /* 0x0000003c00948947 */ /* 0x004fea0003800000 */
.L_x_139:
        /* <DEDUP_REMOVED lines=9> */
.L_x_141:
        /* <DEDUP_REMOVED lines=9> */
.L_x_143:
[----:B------:R-:W-:-:S04]  /*40a0*/  UIADD3 UR4, UPT, UPT, UR4, 0x1, URZ ;  /* 0x0000000104047890 */ /* 0x000fc8000fffe0ff */
[----:B------:R-:W-:-:S04]  /*40b0*/  UISETP.NE.AND UP0, UPT, UR4, 0x4, UPT ;  /* 0x000000040400788c */ /* 0x000fc8000bf05270 */
[----:B------:R-:W-:Y:S02]  /*40c0*/  USEL UR5, URZ, 0x1, UP0 ;  /* 0x00000001ff057887 */ /* 0x000fe40008000000 */
[----:B------:R-:W-:-:S04]  /*40d0*/  USEL UR4, UR4, URZ, UP0 ;  /* 0x000000ff04047287 */ /* 0x000fc80008000000 */
[----:B------:R-:W-:Y:S01]  /*40e0*/  ULEA UR4, UR4, UR7, 0x3 ;  /* 0x0000000704047291 */ /* 0x000fe2000f8e18ff */
[----:B------:R-:W-:-:S04]  /*40f0*/  LOP3.LUT R2, R2, UR5, RZ, 0x3c, !PT ;  /* 0x0000000502027c12 */ /* 0x000fc8000f8e3cff */
[----:B------:R-:W-:Y:S01]  /*4100*/  SHF.L.U32 R2, R2, 0x1f, RZ ;  /* 0x0000001f02027819 */ /* 0x000fe200000006ff */
[----:B-1----:R-:W-:-:S04]  /*4110*/  IMAD.U32 R0, RZ, RZ, UR4 ;  /* 0x00000004ff007e24 */ /* 0x002fc8000f8e00ff */
[----:B------:R1:W2:Y:S03]  /*4120*/  SYNCS.PHASECHK.TRANS64.TRYWAIT P0, [R0+URZ], R2 ;  /* 0x00000002000075a7 */ /* 0x0002a600080011ff */
[----:B--2---:R-:W-:Y:S05]  /*4130*/  @!P0 NANOSLEEP.SYNCS 0x989680 ;  /* 0x009896800000895d */ /* 0x004fea0003900000 */
[----:B------:R-:W2:Y:S02]  /*4140*/  @!P0 SYNCS.PHASECHK.TRANS64 P0, [R0+URZ], R2 ;  /* 0x00000002000085a7 */ /* 0x000ea400080010ff */
[----:B--2---:R-:W-:Y:S05]  /*4150*/  @P0 BRA `(.L_x_80) ;  /* 0x0000000000200947 */ /* 0x004fea0003800000 */
.L_x_81:
[----:B--2---:R2:W4:Y:S02]  /*4160*/  SYNCS.PHASECHK.TRANS64.TRYWAIT P0, [R0+URZ], R2 ;  /* 0x00000002000075a7 */ /* 0x00452400080011ff */
[----:B----4-:R-:W-:Y:S05]  /*4170*/  @!P0 NANOSLEEP.SYNCS 0x989680 ;  /* 0x009896800000895d */ /* 0x010fea0003900000 */
[----:B------:R-:W4:Y:S02]  /*4180*/  @!P0 SYNCS.PHASECHK.TRANS64 P0, [R0+URZ], R2 ;  /* 0x00000002000085a7 */ /* 0x000f2400080010ff */
[----:B----4-:R-:W-:Y:S05]  /*4190*/  @!P0 BRA `(.L_x_81) ;  /* 0xfffffffc00f08947 */ /* 0x010fea000383ffff */
[----:B------:R-:W-:Y:S05]  /*41a0*/  BRA `(.L_x_80) ;  /* 0x00000000000c7947 */ /* 0x000fea0003800000 */
.L_x_76:
[----:B------:R-:W-:-:S04]  /*41b0*/  UIADD3 UR4, UPT, UPT, UR26, 0xf0, URZ ;  /* 0x000000f01a047890 */ /* 0x000fc8000fffe0ff */
[----:B------:R-:W-:-:S09]  /*41c0*/  UPRMT UR4, UR47, 0x654, UR4 ;  /* 0x000006542f047896 */ /* 0x000fd20008000004 */
[----:B------:R-:W-:Y:S03]  /*41d0*/  SYNCS.ARRIVE.TRANS64.RED.A1T0 RZ, [UR4], RZ ;  /* 0x000000ffffff79a7 */ /* 0x000fe60008100404 */
.L_x_80:
[----:B-12---:R-:W-:Y:S01]  /*41e0*/  SHF.L.U32 R2, RZ, 0x1f, RZ ;  /* 0x0000001fff027819 */ /* 0x006fe200000006ff */
[----:B------:R-:W-:Y:S01]  /*41f0*/  UIADD3 UR4, UPT, UPT, UR26, 0xf0, URZ ;  /* 0x000000f01a047890 */ /* 0x000fe2000fffe0ff */
[----:B------:R-:W-:Y:S02]  /*4200*/  PLOP3.LUT P0, PT, PT, PT, UP1, 0x80, 0x8 ;  /* 0x000000000008781c */ /* 0x000fe40003f0f018 */
[----:B------:R-:W1:Y:S02]  /*4210*/  SYNCS.PHASECHK.TRANS64.TRYWAIT P1, [UR26+0xf0], R2 ;  /* 0x0000f002ff0075a7 */ /* 0x000e64000802111a */
[----:B-1----:R-:W-:Y:S09]  /*4220*/  @!P1 BRA `(.L_x_82) ;  /* 0x0000003c00309947 */ /* 0x002ff20003800000 */
.L_x_145:
[----:B------:R-:W-:Y:S01]  /*4230*/  @!UP1 UPRMT UR4, UR47, 0x654, UR4 ;  /* 0x000006542f049896 */ /* 0x000fe20008000004 */
[----:B------:R-:W-:Y:S01]  /*4240*/  UMOV UR5, 0xffff ;  /* 0x0000ffff00057882 */ /* 0x000fe20000000000 */
[----:B------:R-:W-:-:S07]  /*4250*/  UMOV UR6, 0x1 ;  /* 0x0000000100067882 */ /* 0x000fce0000000000 */
[----:B------:R-:W-:Y:S01]  /*4260*/  @!P0 SYNCS.ARRIVE.TRANS64.RED.A1T0 RZ, [UR4], RZ ;  /* 0x000000ffffff89a7 */ /* 0x000fe20008100404 */
[----:B------:R-:W-:Y:S01]  /*4270*/  NOP ;  /* 0x0000000000007918 */ /* 0x000fe20000000000 */
[----:B-1----:R-:W1:Y:S01]  /*4280*/  LDS R0, [UR8+0x14] ;  /* 0x00001408ff007984 */ /* 0x002e620008000800 */
[----:B------:R-:W-:-:S04]  /*4290*/  ULOP3.LUT UR4, UR44, 0xffff, URZ, 0xc0, !UPT ;  /* 0x0000ffff2c047892 */ /* 0x000fc8000f8ec0ff */
[----:B------:R-:W-:-:S04]  /*42a0*/  USHF.R.U32.HI UR4, URZ, 0x5, UR4 ;  /* 0x00000005ff047899 */ /* 0x000fc80008011604 */
[----:B------:R-:W-:Y:S02]  /*42b0*/  USHF.L.U32 UR5, UR5, UR4, URZ ;  /* 0x0000000405057299 */ /* 0x000fe400080006ff */
[----:B------:R-:W-:-:S04]  /*42c0*/  USHF.L.U32 UR4, UR6, UR4, URZ ;  /* 0x0000000406047299 */ /* 0x000fc800080006ff */
[----:B-1----:R-:W-:-:S04]  /*42d0*/  LOP3.LUT R0, R0, UR5, RZ, 0xc0, !PT ;  /* 0x0000000500007c12 */ /* 0x002fc8000f8ec0ff */
[----:B------:R-:W-:-:S13]  /*42e0*/  ISETP.NE.AND P0, PT, R0, UR5, PT ;  /* 0x0000000500007c0c */ /* 0x000fda000bf05270 */
[----:B------:R-:W-:Y:S05]  /*42f0*/  @P0 BRA `(.L_x_83) ;  /* 0x0000000000580947 */ /* 0x000fea0003800000 */
[----:B------:R-:W1:Y:S02]  /*4300*/  LDS R0, [UR8+0x18] ;  /* 0x00001808ff007984 */ /* 0x000e640008000800 */
[----:B-1----:R-:W-:-:S04]  /*4310*/  LOP3.LUT R0, R0, UR4, RZ, 0xc0, !PT ;  /* 0x0000000400007c12 */ /* 0x002fc8000f8ec0ff */
[----:B------:R-:W-:-:S13]  /*4320*/  ISETP.NE.AND P0, PT, R0, UR4, PT ;  /* 0x0000000400007c0c */ /* 0x000fda000bf05270 */
[----:B------:R-:W-:Y:S05]  /*4330*/  @P0 BRA `(.L_x_84) ;  /* 0x00000000003c0947 */ /* 0x000fea0003800000 */
[----:B------:R-:W1:Y:S01]  /*4340*/  S2R R2, SR_LANEID ;  /* 0x0000000000027919 */ /* 0x000e620000000000 */
[----:B------:R-:W-:-:S06]  /*4350*/  ULOP3.LUT UR5, URZ, UR5, URZ, 0x33, !UPT ;  /* 0x00000005ff057292 */ /* 0x000fcc000f8e33ff */
[----:B------:R-:W-:-:S04]  /*4360*/  IMAD.U32 R0, RZ, RZ, UR5 ;  /* 0x00000005ff007e24 */ /* 0x000fc8000f8e00ff */
[----:B------:R2:W4:Y:S02]  /*4370*/  REDUX UR7, R0 ;  /* 0x00000000000773c4 */ /* 0x0005240000000000 */
[----:B------:R1:W-:Y:S01]  /*4380*/  UTCATOMSWS.AND URZ, UR5 ;  /* 0x0000000500ff79e3 */ /* 0x0003e20008000000 */
[----:B--2---:R-:W-:Y:S01]  /*4390*/  LOP3.LUT R0, RZ, UR4, RZ, 0x33, !PT ;  /* 0x00000004ff007c12 */ /* 0x004fe2000f8e33ff */
[----:B------:R-:W-:Y:S02]  /*43a0*/  VOTEU.ANY UR4, UPT, PT ;  /* 0x0000000000047886 */ /* 0x000fe400038e0100 */
[----:B------:R-:W-:Y:S02]  /*43b0*/  UFLO.U32 UR4, UR4 ;  /* 0x00000004000472bd */ /* 0x000fe400080e0000 */
[----:B------:R-:W2:Y:S04]  /*43c0*/  REDUX UR6, R0 ;  /* 0x00000000000673c4 */ /* 0x000ea80000000000 */
[----:B-1----:R-:W-:-:S02]  /*43d0*/  ISETP.EQ.U32.AND P0, PT, R2, UR4, PT ;  /* 0x0000000402007c0c */ /* 0x002fc4000bf02070 */
[----:B----4-:R-:W-:-:S11]  /*43e0*/  MOV R2, UR7 ;  /* 0x0000000700027c02 */ /* 0x010fd60008000f00 */
[----:B------:R1:W-:Y:S01]  /*43f0*/  @P0 ATOMS.AND RZ, [UR8+0x14], R2 ;  /* 0x00001402ffff098c */ /* 0x0003e2000a800008 */
[----:B--2---:R-:W-:-:S05]  /*4400*/  IMAD.U32 R0, RZ, RZ, UR6 ;  /* 0x00000006ff007e24 */ /* 0x004fca000f8e00ff */
[----:B------:R1:W-:Y:S01]  /*4410*/  @P0 ATOMS.AND RZ, [UR8+0x18], R0 ;  /* 0x00001800ffff098c */ /* 0x0003e2000a800008 */
[----:B------:R-:W-:Y:S05]  /*4420*/  BRA `(.L_x_85) ;  /* 0x0000000000147947 */ /* 0x000fea0003800000 */
.L_x_84:
[----:B------:R-:W-:Y:S02]  /*4430*/  MOV R2, 0x4450 ;  /* 0x0000445000027802 */ /* 0x000fe40000000f00 */
[----:B---3-5:R-:W-:Y:S05]  /*4440*/  CALL.REL.NOINC `($__internal_0_$__cuda_sm10x_tcgen05_guardrail_trap_col_being_dealloced_not_returned_by_alloc) ;  /* 0x0000003c00447944 */ /* 0x028fea0003c00000 */
[----:B------:R-:W-:Y:S05]  /*4450*/  BRA `(.L_x_85) ;  /* 0x0000000000087947 */ /* 0x000fea0003800000 */
.L_x_83:
[----:B------:R-:W-:Y:S02]  /*4460*/  MOV R2, 0x4480 ;  /* 0x0000448000027802 */ /* 0x000fe40000000f00 */
[----:B---3-5:R-:W-:Y:S05]  /*4470*/  CALL.REL.NOINC `($__internal_2_$__cuda_sm10x_tcgen05_guardrail_trap_unallocated_columns_being_dealloced) ;  /* 0x0000003c00507944 */ /* 0x028fea0003c00000 */
.L_x_85:
[----:B------:R-:W-:Y:S01]  /*4480*/  NOP ;  /* 0x0000000000007918 */ /* 0x000fe20000000000 */
[----:B------:R-:W-:Y:S05]  /*4490*/  EXIT ;  /* 0x000000000000794d */ /* 0x000fea0003800000 */
.L_x_56:
[----:B------:R-:W-:-:S09]  /*44a0*/  UISETP.NE.OR UP0, UPT, UR13, 0x3, !UP3 ;  /* 0x000000030d00788c */ /* 0x000fd2000df05670 */
[----:B------:R-:W-:Y:S05]  /*44b0*/  BRA.U UP0, `(.L_x_86) ;  /* 0x0000000d000c7547 */ /* 0x000fea000b800000 */
[----:B------:R-:W1:Y:S01]  /*44c0*/  S2UR UR10, SR_CgaCtaId ;  /* 0x00000000000a79c3 */ /* 0x000e620000008800 */
[----:B------:R-:W2:Y:S01]  /*44d0*/  LDCU UR26, c[0x0][0x370] ;  /* 0x00006e00ff1a77ac */ /* 0x000ea20008000800 */
[----:B------:R-:W-:Y:S02]  /*44e0*/  HFMA2 R13, -RZ, RZ, 0, 0 ;  /* 0x00000000ff0d7431 */ /* 0x000fe400000001ff */
[----:B------:R-:W-:Y:S01]  /*44f0*/  IMAD.MOV.U32 R15, RZ, RZ, 0x1 ;  /* 0x00000001ff0f7424 */ /* 0x000fe200078e00ff */
[----:B------:R-:W-:Y:S01]  /*4500*/  MOV R12, 0x2000 ;  /* 0x00002000000c7802 */ /* 0x000fe20000000f00 */
[----:B------:R-:W2:Y:S01]  /*4510*/  LDCU.128 UR28, c[0x0][0xb10] ;  /* 0x00016200ff1c77ac */ /* 0x000ea20008000c00 */
[----:B------:R-:W-:Y:S01]  /*4520*/  IMAD.MOV.U32 R14, RZ, RZ, RZ ;  /* 0x000000ffff0e7224 */ /* 0x000fe200078e00ff */
[----:B------:R-:W3:Y:S01]  /*4530*/  LDC.64 R16, c[0x0][0x348] ;  /* 0x0000d200ff107b82 */ /* 0x000ee20000000a00 */
[----:B------:R-:W4:Y:S01]  /*4540*/  LDCU UR25, c[0x0][0x374] ;  /* 0x00006e80ff1977ac */ /* 0x000f220008000800 */
[----:B------:R-:W1:Y:S06]  /*4550*/  LDCU UR16, c[0x0][0xb0c] ;  /* 0x00016180ff1077ac */ /* 0x000e6c0008000800 */
[----:B------:R-:W3:Y:S01]  /*4560*/  LDC.64 R2, c[0x0][0x888] ;  /* 0x00022200ff027b82 */ /* 0x000ee20000000a00 */
[----:B------:R-:W1:Y:S01]  /*4570*/  LDCU UR35, c[0x0][0xb20] ;  /* 0x00016400ff2377ac */ /* 0x000e620008000800 */
[----:B------:R-:W1:Y:S06]  /*4580*/  LDCU UR4, c[0x0][0xb30] ;  /* 0x00016600ff0477ac */ /* 0x000e6c0008000800 */
[----:B------:R-:W3:Y:S01]  /*4590*/  LDC.64 R4, c[0x0][0x890] ;  /* 0x00022400ff047b82 */ /* 0x000ee20000000a00 */
[----:B------:R-:W-:Y:S01]  /*45a0*/  UMOV UR17, 0x400 ;  /* 0x0000040000117882 */ /* 0x000fe20000000000 */
[----:B--2---:R-:W-:-:S02]  /*45b0*/  UIMAD.WIDE.U32 UR6, UR26, UR28, URZ ;  /* 0x0000001c1a0672a5 */ /* 0x004fc4000f8e00ff */
[----:B----4-:R-:W-:Y:S02]  /*45c0*/  UIMAD.WIDE.U32 UR8, UR25, UR31, URZ ;  /* 0x0000001f190872a5 */ /* 0x010fe4000f8e00ff */
[----:B-1----:R-:W-:Y:S02]  /*45d0*/  ULEA UR17, UR10, UR17, 0x18 ;  /* 0x000000110a117291 */ /* 0x002fe4000f8ec0ff */
[----:B------:R-:W-:Y:S02]  /*45e0*/  UPLOP3.LUT UP3, UPT, UPT, UPT, UPT, 0x40, 0x4 ;  /* 0x000000000004789c */ /* 0x000fe40003f6e870 */
[----:B------:R-:W-:Y:S01]  /*45f0*/  UIADD3 UR27, UPT, UPT, UR17, 0x50, URZ ;  /* 0x00000050111b7890 */ /* 0x000fe2000fffe0ff */
[----:B------:R-:W-:Y:S01]  /*4600*/  UMOV UR6, UR7 ;  /* 0x0000000700067c82 */ /* 0x000fe20008000000 */
[----:B------:R-:W-:Y:S01]  /*4610*/  UMOV UR32, UR9 ;  /* 0x0000000900207c82 */ /* 0x000fe20008000000 */
[----:B------:R-:W-:Y:S02]  /*4620*/  UISETP.GE.AND UP0, UPT, UR40, 0x1, UPT ;  /* 0x000000012800788c */ /* 0x000fe4000bf06270 */
[----:B------:R-:W-:Y:S01]  /*4630*/  UISETP.NE.AND UP4, UPT, UR40, 0x1, UPT ;  /* 0x000000012800788c */ /* 0x000fe2000bf85270 */
[----:B------:R-:W1:Y:S01]  /*4640*/  LDCU.64 UR14, c[0x0][0xb28] ;  /* 0x00016500ff0e77ac */ /* 0x000e620008000a00 */
[----:B------:R-:W-:-:S02]  /*4650*/  UISETP.NE.AND UP6, UPT, UR16, 0x1, UPT ;  /* 0x000000011000788c */ /* 0x000fc4000bfc5270 */
[----:B------:R-:W-:Y:S02]  /*4660*/  UISETP.NE.AND UP5, UPT, UR30, 0x1, UPT ;  /* 0x000000011e00788c */ /* 0x000fe4000bfa5270 */
[----:B------:R-:W-:Y:S02]  /*4670*/  UPRMT UR27, UR10, 0x654, UR27 ;  /* 0x000006540a1b7896 */ /* 0x000fe4000800001b */
[----:B------:R-:W-:Y:S02]  /*4680*/  USHF.R.U32.HI UR33, URZ, UR29, UR6 ;  /* 0x0000001dff217299 */ /* 0x000fe40008011606 */
[----:B------:R-:W-:Y:S02]  /*4690*/  USHF.R.U32.HI UR32, URZ, UR35, UR32 ;  /* 0x00000023ff207299 */ /* 0x000fe40008011620 */
[----:B------:R-:W-:-:S11]  /*46a0*/  UISETP.NE.AND UP2, UPT, UR4, 0x1, UPT ;  /* 0x000000010400788c */ /* 0x000fd6000bf45270 */
.L_x_94:
[C---:B------:R-:W-:Y:S02]  /*46b0*/  LEA R7, R14.reuse, UR17, 0x3 ;  /* 0x000000110e077c11 */ /* 0x040fe4000f8e18ff */
[----:B------:R-:W-:Y:S02]  /*46c0*/  SHF.L.U32 R0, R13, 0x1f, RZ ;  /* 0x0000001f0d007819 */ /* 0x000fe400000006ff */
[----:B------:R-:W-:Y:S02]  /*46d0*/  LEA R8, R14, UR17, 0x4 ;  /* 0x000000110e087c11 */ /* 0x000fe4000f8e20ff */
[----:B--2---:R-:W2:Y:S02]  /*46e0*/  SYNCS.PHASECHK.TRANS64.TRYWAIT P0, [R7+URZ+0x70], R0 ;  /* 0x00007000070075a7 */ /* 0x004ea400080011ff */
[----:B--2---:R-:W-:Y:S05]  /*46f0*/  @!P0 BRA `(.L_x_87) ;  /* 0x0000003800148947 */ /* 0x004fea0003800000 */
.L_x_146:
[----:B------:R-:W4:Y:S01]  /*4700*/  LDS.128 R8, [R8+0x100] ;  /* 0x0001000008087984 */ /* 0x000f220000000c00 */
[----:B------:R-:W-:Y:S01]  /*4710*/  UISETP.GE.AND UP0, UPT, UR40, 0x1, UPT ;  /* 0x000000012800788c */ /* 0x000fe2000bf06270 */
[----:B------:R-:W-:Y:S01]  /*4720*/  @!PT LDS RZ, [RZ] ;  /* 0x00000000fffff984 */ /* 0x000fe20000000800 */
[----:B------:R-:W-:Y:S01]  /*4730*/  @!PT LDS RZ, [RZ] ;  /* 0x00000000fffff984 */ /* 0x000fe20000000800 */
[----:B------:R-:W-:Y:S01]  /*4740*/  @!PT LDS RZ, [RZ] ;  /* 0x00000000fffff984 */ /* 0x000fe20000000800 */
[----:B------:R-:W-:Y:S01]  /*4750*/  @!PT LDS RZ, [RZ] ;  /* 0x00000000fffff984 */ /* 0x000fe20000000800 */
[----:B------:R1:W-:Y:S06]  /*4760*/  MEMBAR.ALL.CTA ;  /* 0x0000000000007992 */ /* 0x0003ec0000008000 */
[----:B-1----:R-:W1:Y:S01]  /*4770*/  FENCE.VIEW.ASYNC.S ;  /* 0x00000000000073c6 */ /* 0x002e620000000000 */
[----:B----4-:R-:W-:Y:S11]  /*4780*/  LOP3.LUT P0, RZ, R10, 0x1, RZ, 0xc0, !PT ;  /* 0x000000010aff7812 */ /* 0x010ff6000780c0ff */
[----:B------:R-:W-:Y:S02]  /*4790*/  @!UPT UIADD3 URZ, UPT, UPT, URZ, URZ, URZ ;  /* 0x000000fffffff290 */ /* 0x000fe4000fffe0ff */
[----:B-1----:R-:W-:Y:S01]  /*47a0*/  VOTEU.ANY UP1, P0 ;  /* 0x0000000000ff7886 */ /* 0x002fe20000020100 */
[----:B------:R-:W-:Y:S11]  /*47b0*/  PLOP3.LUT P0, PT, PT, PT, UP1, 0x80, 0x8 ;  /* 0x000000000008781c */ /* 0x000ff60003f0f018 */
[----:B------:R-:W-:Y:S02]  /*47c0*/  @!UPT UIADD3 URZ, UPT, UPT, URZ, URZ, URZ ;  /* 0x000000fffffff290 */ /* 0x000fe4000fffe0ff */
[----:B--2---:R-:W-:Y:S02]  /*47d0*/  @P0 SHF.R.U32.HI R0, RZ, 0x10, R9 ;  /* 0x00000010ff000819 */ /* 0x004fe40000011609 */
[----:B------:R-:W-:Y:S02]  /*47e0*/  @P0 MOV R6, R8 ;  /* 0x0000000800060202 */ /* 0x000fe40000000f00 */
[----:B------:R-:W-:Y:S01]  /*47f0*/  @P0 R2UR UR4, R0 ;  /* 0x00000000000402ca */ /* 0x000fe200000e0000 */
[----:B------:R-:W-:Y:S01]  /*4800*/  VIADD R0, R7, 0x80 ;  /* 0x0000008007007836 */ /* 0x000fe20000000000 */
[----:B------:R-:W-:Y:S02]  /*4810*/  @P0 LOP3.LUT R8, R9, 0xffff, RZ, 0xc0, !PT ;  /* 0x0000ffff09080812 */ /* 0x000fe400078ec0ff */
[----:B------:R-:W-:Y:S02]  /*4820*/  @P0 R2UR UR6, R6 ;  /* 0x00000000060602ca */ /* 0x000fe400000e0000 */
[----:B------:R-:W-:Y:S02]  /*4830*/  PRMT R0, RZ, 0x654, R0 ;  /* 0x00000654ff007816 */ /* 0x000fe40000000000 */
[----:B------:R-:W-:Y:S02]  /*4840*/  @P0 R2UR UR5, R8 ;  /* 0x00000000080502ca */ /* 0x000fe400000e0000 */
[----:B------:R1:W-:Y:S03]  /*4850*/  SYNCS.ARRIVE.TRANS64.RED.A1T0 RZ, [R0+URZ], RZ ;  /* 0x000000ff00ff79a7 */ /* 0x0003e600081004ff */
[----:B------:R-:W-:Y:S04]  /*4860*/  @UP1 UMOV UR24, UR4 ;  /* 0x0000000400181c82 */ /* 0x000fe80008000000 */
[----:B------:R-:W-:Y:S04]  /*4870*/  @UP1 UMOV UR13, UR6 ;  /* 0x00000006000d1c82 */ /* 0x000fe80008000000 */
[----:B------:R-:W-:Y:S01]  /*4880*/  @UP1 UMOV UR7, UR5 ;  /* 0x0000000500071c82 */ /* 0x000fe20008000000 */
[----:B------:R-:W-:Y:S05]  /*4890*/  BRA.U !UP0, `(.L_x_88) ;  /* 0x0000000108a47547 */ /* 0x000fea000b800000 */
[----:B------:R-:W-:Y:S02]  /*48a0*/  UIMAD.WIDE.U32 UR10, UR7, UR31, URZ ;  /* 0x0000001f070a72a5 */ /* 0x000fe4000f8e00ff */
[----:B------:R-:W-:Y:S02]  /*48b0*/  UIMAD.WIDE.U32 UR18, UR13, UR28, URZ ;  /* 0x0000001c0d1272a5 */ /* 0x000fe4000f8e00ff */
[----:B------:R-:W-:Y:S02]  /*48c0*/  USEL UR4, UR25, UR32, !UP5 ;  /* 0x0000002019047287 */ /* 0x000fe4000e800000 */
[----:B------:R-:W-:Y:S02]  /*48d0*/  USEL UR8, UR26, UR33, !UP6 ;  /* 0x000000211a087287 */ /* 0x000fe4000f000000 */
[----:B------:R-:W-:Y:S02]  /*48e0*/  UIMAD.WIDE.U32 UR20, UR4, UR14, URZ ;  /* 0x0000000e041472a5 */ /* 0x000fe4000f8e00ff */
[----:B------:R-:W-:Y:S01]  /*48f0*/  UIMAD.WIDE.U32 UR22, UR8, UR14, URZ ;  /* 0x0000000e081672a5 */ /* 0x000fe2000f8e00ff */
[----:B------:R-:W-:Y:S02]  /*4900*/  UMOV UR5, UR11 ;  /* 0x0000000b00057c82 */ /* 0x000fe40008000000 */
[----:B------:R-:W-:Y:S03]  /*4910*/  USHF.R.U32.HI UR6, URZ, UR35, UR5 ;  /* 0x00000023ff067299 */ /* 0x000fe60008011605 */
[----:B------:R-:W-:Y:S01]  /*4920*/  UMOV UR5, UR19 ;  /* 0x0000001300057c82 */ /* 0x000fe20008000000 */
[----:B------:R-:W-:Y:S02]  /*4930*/  USEL UR6, UR7, UR6, !UP5 ;  /* 0x0000000607067287 */ /* 0x000fe4000e800000 */
[----:B------:R-:W-:Y:S02]  /*4940*/  USHF.R.U32.HI UR9, URZ, UR29, UR5 ;  /* 0x0000001dff097299 */ /* 0x000fe40008011605 */
[----:B------:R-:W-:Y:S01]  /*4950*/  UIMAD.WIDE.U32 UR10, UR6, UR14, URZ ;  /* 0x0000000e060a72a5 */ /* 0x000fe2000f8e00ff */
[----:B------:R-:W-:Y:S02]  /*4960*/  UMOV UR5, UR21 ;  /* 0x0000001500057c82 */ /* 0x000fe40008000000 */
[----:B------:R-:W-:Y:S03]  /*4970*/  @UP4 USHF.R.U32.HI UR4, URZ, UR15, UR5 ;  /* 0x0000000fff044299 */ /* 0x000fe60008011605 */
[----:B------:R-:W-:Y:S01]  /*4980*/  UMOV UR5, UR23 ;  /* 0x0000001700057c82 */ /* 0x000fe20008000000 */
[----:B------:R-:W-:Y:S02]  /*4990*/  UIMAD UR4, UR40, UR4, URZ ;  /* 0x00000004280472a4 */ /* 0x000fe4000f8e02ff */
[----:B------:R-:W-:Y:S02]  /*49a0*/  @UP4 USHF.R.U32.HI UR8, URZ, UR15, UR5 ;  /* 0x0000000fff084299 */ /* 0x000fe40008011605 */
[----:B------:R-:W-:Y:S02]  /*49b0*/  USEL UR5, UR13, UR9, !UP6 ;  /* 0x000000090d057287 */ /* 0x000fe4000f000000 */
[----:B------:R-:W-:Y:S02]  /*49c0*/  UIMAD UR9, UR40, UR8, URZ ;  /* 0x00000008280972a4 */ /* 0x000fe4000f8e02ff */
[----:B------:R-:W-:Y:S03]  /*49d0*/  UISETP.GE.AND UP0, UPT, UR6, UR4, UPT ;  /* 0x000000040600728c */ /* 0x000fe6000bf06270 */
[----:B------:R-:W-:Y:S01]  /*49e0*/  UMOV UR4, UR11 ;  /* 0x0000000b00047c82 */ /* 0x000fe20008000000 */
[----:B------:R-:W-:Y:S02]  /*49f0*/  UISETP.GE.OR UP0, UPT, UR5, UR9, UP0 ;  /* 0x000000090500728c */ /* 0x000fe40008706670 */
[----:B------:R-:W-:Y:S02]  /*4a00*/  USHF.R.U32.HI UR4, URZ, UR15, UR4 ;  /* 0x0000000fff047299 */ /* 0x000fe40008011604 */
[----:B------:R-:W-:Y:S02]  /*4a10*/  UIMAD.WIDE.U32 UR10, UR5, UR14, URZ ;  /* 0x0000000e050a72a5 */ /* 0x000fe4000f8e00ff */
[----:B------:R-:W-:Y:S04]  /*4a20*/  USEL UR12, UR6, UR4, !UP4 ;  /* 0x00000004060c7287 */ /* 0x000fe8000e000000 */
[----:B------:R-:W-:Y:S01]  /*4a30*/  UIADD3 UR9, UPT, UPT, -UR12, URZ, URZ ;  /* 0x000000ff0c097290 */ /* 0x000fe2000fffe1ff */
[----:B------:R-:W-:Y:S02]  /*4a40*/  @!UP0 UMOV UR4, UR11 ;  /* 0x0000000b00048c82 */ /* 0x000fe40008000000 */
[----:B------:R-:W-:Y:S02]  /*4a50*/  @!UP0 USHF.R.U32.HI UR4, URZ, UR15, UR4 ;  /* 0x0000000fff048299 */ /* 0x000fe40008011604 */
[----:B------:R-:W-:Y:S02]  /*4a60*/  UIMAD UR9, UR40, UR9, UR6 ;  /* 0x00000009280972a4 */ /* 0x000fe4000f8e0206 */
[----:B------:R-:W-:Y:S04]  /*4a70*/  @!UP0 USEL UR4, UR5, UR4, !UP4 ;  /* 0x0000000405048287 */ /* 0x000fe8000e000000 */
[----:B------:R-:W-:Y:S02]  /*4a80*/  @!UP0 UIMAD UR9, UR8, UR9, UR4 ;  /* 0x00000009080982a4 */ /* 0x000fe4000f8e0204 */
[----:B------:R-:W-:Y:S02]  /*4a90*/  @!UP0 UIADD3 UR10, UPT, UPT, UR12, -UR4, URZ ;  /* 0x800000040c0a8290 */ /* 0x000fe4000fffe0ff */
[----:B------:R-:W-:Y:S02]  /*4aa0*/  UIADD3 UR4, UPT, UPT, -UR5, URZ, URZ ;  /* 0x000000ff05047290 */ /* 0x000fe4000fffe1ff */
[----:B------:R-:W-:Y:S02]  /*4ab0*/  UIADD3 UR8, UPT, UPT, -UR6, URZ, URZ ;  /* 0x000000ff06087290 */ /* 0x000fe4000fffe1ff */
[----:B------:R-:W-:Y:S02]  /*4ac0*/  @!UP0 UIMAD UR6, UR10, UR40, UR5 ;  /* 0x000000280a0682a4 */ /* 0x000fe4000f8e0205 */
[----:B------:R-:W-:Y:S02]  /*4ad0*/  UIMAD UR13, UR16, UR4, UR13 ;  /* 0x00000004100d72a4 */ /* 0x000fe4000f8e020d */
[----:B------:R-:W-:Y:S01]  /*4ae0*/  UIMAD UR7, UR30, UR8, UR7 ;  /* 0x000000081e0772a4 */ /* 0x000fe2000f8e0207 */
[----:B------:R-:W-:Y:S02]  /*4af0*/  @!UP0 UMOV UR5, UR9 ;  /* 0x0000000900058c82 */ /* 0x000fe40008000000 */
[----:B------:R-:W-:Y:S02]  /*4b00*/  UIMAD UR13, UR5, UR16, UR13 ;  /* 0x00000010050d72a4 */ /* 0x000fe4000f8e020d */
[----:B------:R-:W-:Y:S11]  /*4b10*/  UIMAD UR7, UR6, UR30, UR7 ;  /* 0x0000001e060772a4 */ /* 0x000ff6000f8e0207 */
[----:B------:R-:W-:Y:S01]  /*4b20*/  @!UPT UIADD3 URZ, UPT, UPT, URZ, URZ, URZ ;  /* 0x000000fffffff290 */ /* 0x000fe2000fffe0ff */
.L_x_88:
[----:B------:R-:W2:Y:S01]  /*4b30*/  @!UP2 LDCU.128 UR20, c[0x0][0xb10] ;  /* 0x00016200ff14a7ac */ /* 0x000ea20008000c00 */
[C---:B---3--:R-:W-:Y:S02]  /*4b40*/  ISETP.NE.U32.AND P1, PT, R4.reuse, RZ, PT ;  /* 0x000000ff0400720c */ /* 0x048fe40003f25070 */
[----:B------:R-:W-:Y:S02]  /*4b50*/  ISETP.NE.U32.AND P0, PT, R4, RZ, PT ;  /* 0x000000ff0400720c */ /* 0x000fe40003f05070 */
[C---:B------:R-:W-:Y:S02]  /*4b60*/  ISETP.NE.AND.EX P1, PT, R5.reuse, RZ, PT, P1 ;  /* 0x000000ff0500720c */ /* 0x040fe40003f25310 */
[----:B------:R-:W-:Y:S01]  /*4b70*/  ISETP.NE.AND.EX P0, PT, R5, RZ, PT, P0 ;  /* 0x000000ff0500720c */ /* 0x000fe20003f05300 */
[----:B------:R-:W3:Y:S01]  /*4b80*/  @!UP2 LDCU UR5, c[0x0][0xb0c] ;  /* 0x00016180ff05a7ac */ /* 0x000ee20008000800 */
[----:B------:R-:W-:Y:S01]  /*4b90*/  SHF.L.U32 R6, R15, 0x1f, RZ ;  /* 0x0000001f0f067819 */ /* 0x000fe200000006ff */
[----:B--2---:R-:W-:Y:S07]  /*4ba0*/  UIMAD.WIDE.U32 UR8, UR13, UR20, URZ ;  /* 0x000000140d0872a5 */ /* 0x004fee000f8e00ff */
[----:B------:R-:W-:Y:S01]  /*4bb0*/  @!UP2 UMOV UR4, UR9 ;  /* 0x000000090004ac82 */ /* 0x000fe20008000000 */
[----:B---3--:R-:W-:Y:S02]  /*4bc0*/  @!UP2 UISETP.NE.AND UP0, UPT, UR5, 0x1, UPT ;  /* 0x000000010500a88c */ /* 0x008fe4000bf05270 */
[----:B------:R-:W-:Y:S02]  /*4bd0*/  @!UP2 USHF.R.U32.HI UR4, URZ, UR21, UR4 ;  /* 0x00000015ff04a299 */ /* 0x000fe40008011604 */
[----:B------:R-:W-:Y:S02]  /*4be0*/  UIMAD.WIDE.U32 UR8, UR7, UR23, URZ ;  /* 0x00000017070872a5 */ /* 0x000fe4000f8e00ff */
[----:B------:R-:W-:Y:S02]  /*4bf0*/  @!UP2 USEL UR10, UR13, UR4, !UP0 ;  /* 0x000000040d0aa287 */ /* 0x000fe4000c000000 */
[----:B------:R-:W-:Y:S03]  /*4c00*/  @!UP2 UISETP.NE.AND UP0, UPT, UR22, 0x1, UPT ;  /* 0x000000011600a88c */ /* 0x000fe6000bf05270 */
[----:B------:R-:W-:Y:S02]  /*4c10*/  @!UP2 UMOV UR6, UR9 ;  /* 0x000000090006ac82 */ /* 0x000fe40008000000 */
[----:B------:R-:W2:Y:S02]  /*4c20*/  @!UP2 LDCU UR4, c[0x0][0xb20] ;  /* 0x00016400ff04a7ac */ /* 0x000ea40008000800 */
[----:B--2---:R-:W-:Y:S04]  /*4c30*/  @!UP2 USHF.R.U32.HI UR6, URZ, UR4, UR6 ;  /* 0x00000004ff06a299 */ /* 0x004fe80008011606 */
[----:B------:R-:W-:Y:S04]  /*4c40*/  @!UP2 USEL UR6, UR7, UR6, !UP0 ;  /* 0x000000060706a287 */ /* 0x000fe8000c000000 */
[----:B------:R-:W-:Y:S02]  /*4c50*/  @!UP2 UIADD3 UR4, UPT, UPT, -UR10, UR6, URZ ;  /* 0x000000060a04a290 */ /* 0x000fe4000fffe1ff */
[----:B------:R-:W-:Y:S02]  /*4c60*/  @!UP2 UIADD3 UR6, UPT, UPT, UR10, -UR6, URZ ;  /* 0x800000060a06a290 */ /* 0x000fe4000fffe0ff */
[----:B------:R-:W-:Y:S02]  /*4c70*/  @!UP2 UIMAD UR13, UR4, UR5, UR13 ;  /* 0x00000005040da2a4 */ /* 0x000fe4000f8e020d */
[----:B------:R-:W-:Y:S01]  /*4c80*/  @!UP2 UIMAD UR7, UR6, UR22, UR7 ;  /* 0x000000160607a2a4 */ /* 0x000fe2000f8e0207 */
[----:B------:R-:W-:Y:S11]  /*4c90*/  BRA.U UP3, `(.L_x_89) ;  /* 0x0000000103107547 */ /* 0x000ff6000b800000 */
[----:B------:R-:W-:Y:S04]  /*4ca0*/  MOV R7, UR34 ;  /* 0x0000002200077c02 */ /* 0x000fe80008000f00 */
[----:B------:R-:W-:Y:S04]  /*4cb0*/  SHF.L.U32 R7, R7, 0x1f, RZ ;  /* 0x0000001f07077819 */ /* 0x000fe800000006ff */
[----:B------:R-:W2:Y:S02]  /*4cc0*/  SYNCS.PHASECHK.TRANS64.TRYWAIT P2, [UR17+0x68], R7 ;  /* 0x00006807ff0075a7 */ /* 0x000ea40008041111 */
[----:B--2---:R-:W-:Y:S05]  /*4cd0*/  @!P2 BRA `(.L_x_90) ;  /* 0x0000003000b0a947 */ /* 0x004fea0003800000 */
.L_x_89:
[----:B------:R-:W-:Y:S05]  /*4ce0*/  @!P1 BRA `(.L_x_91) ;  /* 0x0000000000309947 */ /* 0x000fea0003800000 */
[----:B------:R-:W-:Y:S01]  /*4cf0*/  ISETP.NE.U32.AND P1, PT, R2, RZ, PT ;  /* 0x000000ff0200720c */ /* 0x000fe20003f25070 */
[----:B------:R-:W2:Y:S01]  /*4d00*/  LDCU.64 UR4, c[0x0][0x358] ;  /* 0x00006b00ff0477ac */ /* 0x000ea20008000a00 */
[----:B------:R-:W-:Y:S02]  /*4d10*/  IMAD.MOV.U32 R141, RZ, RZ, 0x1 ;  /* 0x00000001ff8d7424 */ /* 0x000fe400078e00ff */
[----:B------:R-:W-:Y:S11]  /*4d20*/  ISETP.NE.AND.EX P1, PT, R3, RZ, PT, P1 ;  /* 0x000000ff0300720c */ /* 0x000ff60003f25310 */
[----:B------:R-:W-:Y:S02]  /*4d30*/  @!UPT UIADD3 URZ, UPT, UPT, URZ, URZ, URZ ;  /* 0x000000fffffff290 */ /* 0x000fe4000fffe0ff */
[----:B------:R-:W3:Y:S01]  /*4d40*/  @P1 LDC.64 R8, c[0x0][0x888] ;  /* 0x00022200ff081b82 */ /* 0x000ee20000000a00 */
[----:B-1----:R-:W-:Y:S04]  /*4d50*/  @P1 IMAD R0, R4, UR36, RZ ;  /* 0x0000002404001c24 */ /* 0x002fe8000f8e02ff */
[----:B---3--:R-:W-:Y:S04]  /*4d60*/  @P1 IMAD.WIDE R8, R0, 0x4, R8 ;  /* 0x0000000400081825 */ /* 0x008fe800078e0208 */
[----:B------:R-:W-:Y:S01]  /*4d70*/  HFMA2 R0, -RZ, RZ, 0, 5.9604644775390625e-08 ;  /* 0x00000001ff007431 */ /* 0x000fe200000001ff */
[----:B--2--5:R2:W5:Y:S04]  /*4d80*/  @P1 LDG.E R71, desc[UR4][R8.64] ;  /* 0x0000000408471981 */ /* 0x024568000c1e1900 */
[----:B------:R-:W-:Y:S01]  /*4d90*/  @!P1 PRMT R141, R0, 0x7610, R141 ;  /* 0x00007610008d9816 */ /* 0x000fe2000000008d */
[----:B--2---:R-:W3:Y:S06]  /*4da0*/  @!P1 LDC R71, c[0x0][0x880] ;  /* 0x00022000ff479b82 */ /* 0x004eec0000000800 */
.L_x_91:
[----:B---3-5:R-:W-:Y:S01]  /*4db0*/  @!P0 FSETP.EQ.AND P1, PT, R71, RZ, PT ;  /* 0x000000ff4700820b */ /* 0x028fe20003f22000 */
[----:B------:R-:W-:Y:S01]  /*4dc0*/  @!UPT UIADD3 URZ, UPT, UPT, URZ, URZ, URZ ;  /* 0x000000fffffff290 */ /* 0x000fe2000fffe0ff */
[----:B------:R-:W-:Y:S11]  /*4dd0*/  @!P0 BRA `(.L_x_92) ;  /* 0x0000000000188947 */ /* 0x000ff60003800000 */
[----:B------:R-:W-:Y:S02]  /*4de0*/  LOP3.LUT P0, RZ, R141, 0xff, RZ, 0xc0, !PT ;  /* 0x000000ff8dff7812 */ /* 0x000fe4000780c0ff */
[----:B------:R-:W-:Y:S04]  /*4df0*/  ISETP.NE.U32.AND P1, PT, R2, RZ, PT ;  /* 0x000000ff0200720c */ /* 0x000fe80003f25070 */
[----:B------:R-:W-:Y:S04]  /*4e00*/  ISETP.NE.AND.EX P1, PT, R3, RZ, PT, P1 ;  /* 0x000000ff0300720c */ /* 0x000fe80003f25310 */
[----:B------:R-:W-:Y:S03]  /*4e10*/  PLOP3.LUT P1, PT, P1, PT, PT, 0x8, 0x80 ;  /* 0x000000000080781c */ /* 0x000fe60000f2e170 */
[----:B------:R-:W-:Y:S11]  /*4e20*/  @P0 FSETP.EQ.AND P1, PT, R71, RZ, PT ;  /* 0x000000ff4700020b */ /* 0x000ff60003f22000 */
[----:B------:R-:W-:Y:S02]  /*4e30*/  @!UPT UIADD3 URZ, UPT, UPT, URZ, URZ, URZ ;  /* 0x000000fffffff290 */ /* 0x000fe4000fffe0ff */
.L_x_92:
[----:B------:R-:W2:Y:S01]  /*4e40*/  SYNCS.PHASECHK.TRANS64.TRYWAIT P0, [UR17+0x58], R6 ;  /* 0x00005806ff0075a7 */ /* 0x000ea20008001111 */
[----:B------:R-:W-:Y:S02]  /*4e50*/  ELECT P2, URZ, PT ;  /* 0x0000000000ff782f */ /* 0x000fe40003840000 */
[----:B------:R-:W-:Y:S01]  /*4e60*/  IADD3 R14, PT, PT, R14, 0x1, RZ ;  /* 0x000000010e0e7810 */ /* 0x000fe20007ffe0ff */
[----:B--2---:R-:W-:Y:S10]  /*4e70*/  @!P0 BRA `(.L_x_93) ;  /* 0x0000003000608947 */ /* 0x004ff40003800000 */
.L_x_149:
[----:B------:R-:W-:Y:S01]  /*4e80*/  PLOP3.LUT P1, PT, P1, P2, PT, 0xf2, 0x2f ;  /* 0x00000000002f781c */ /* 0x000fe20000f25e72 */
[----:B------:R-:W-:Y:S01]  /*4e90*/  UMOV UR18, 0x0 ;  /* 0x0000000000127882 */ /* 0x000fe20000000000 */
[----:B------:R-:W-:Y:S01]  /*4ea0*/  UMOV UR19, 0x10000000 ;  /* 0x1000000000137882 */ /* 0x000fe20000000000 */
[----:B------:R-:W-:Y:S01]  /*4eb0*/  UMOV UR12, UR36 ;  /* 0x00000024000c7c82 */ /* 0x000fe20008000000 */
[----:B------:R-:W-:Y:S01]  /*4ec0*/  LOP3.LUT R15, R15, 0x1, RZ, 0x3c, !PT ;  /* 0x000000010f0f7812 */ /* 0x000fe200078e3cff */
[----:B------:R-:W-:Y:S01]  /*4ed0*/  UPLOP3.LUT UP3, UPT, UPT, UPT, UPT, 0x80, 0x8 ;  /* 0x000000000008789c */ /* 0x000fe20003f6f070 */
[----:B------:R-:W-:Y:S07]  /*4ee0*/  UMOV UR36, UR24 ;  /* 0x0000001800247c82 */ /* 0x000fee0008000000 */
[----:B-1----:R-:W-:Y:S01]  /*4ef0*/  @!P1 IADD3 R6, P0, PT, R16, 0x580, RZ ;  /* 0x0000058010069810 */ /* 0x002fe20007f1e0ff */
[----:B------:R-:W-:Y:S03]  /*4f00*/  VOTEU.ALL UP0, P1 ;  /* 0x0000000000ff7886 */ /* 0x000fe60000800000 */
[----:B------:R-:W-:Y:S01]  /*4f10*/  @!P1 R2UR UR5, R6 ;  /* 0x00000000060592ca */ /* 0x000fe200000e0000 */
[----:B------:R-:W-:Y:S01]  /*4f20*/  @!P1 IMAD.X R0, RZ, RZ, R17, P0 ;  /* 0x000000ffff009224 */ /* 0x000fe200000e0611 */
[----:B------:R-:W-:Y:S01]  /*4f30*/  @!UP0 USHF.L.U32 UR10, UR45, 0x6, URZ ;  /* 0x000000062d0a8899 */ /* 0x000fe200080006ff */
[----:B------:R-:W-:Y:S01]  /*4f40*/  ISETP.NE.AND P0, PT, R14, 0x2, PT ;  /* 0x000000020e00780c */ /* 0x000fe20003f05270 */
[----:B------:R-:W-:Y:S02]  /*4f50*/  @!UP0 USHF.L.U32 UR11, UR46, 0x7, URZ ;  /* 0x000000072e0b8899 */ /* 0x000fe400080006ff */
[----:B------:R-:W-:Y:S01]  /*4f60*/  @!P1 R2UR UR4, R0 ;  /* 0x00000000000492ca */ /* 0x000fe200000e0000 */
[----:B------:R-:W-:Y:S01]  /*4f70*/  @!UP0 UIADD3 UR8, UPT, UPT, UR17, 0x200, URZ ;  /* 0x0000020011088890 */ /* 0x000fe2000fffe0ff */
[----:B------:R-:W-:Y:S01]  /*4f80*/  SEL R0, RZ, 0x1, P0 ;  /* 0x00000001ff007807 */ /* 0x000fe20000000000 */
[----:B------:R-:W-:Y:S01]  /*4f90*/  @!UP0 UIADD3 UR9, UPT, UPT, UR17, 0x50, URZ ;  /* 0x0000005011098890 */ /* 0x000fe2000fffe0ff */
[----:B------:R-:W-:Y:S01]  /*4fa0*/  SEL R14, R14, RZ, P0 ;  /* 0x000000ff0e0e7207 */ /* 0x000fe20000000000 */
[----:B------:R-:W-:Y:S01]  /*4fb0*/  VOTEU.ALL UP0, P1 ;  /* 0x0000000000ff7886 */ /* 0x000fe20000800000 */
[----:B------:R-:W-:Y:S01]  /*4fc0*/  LOP3.LUT R13, R13, R0, RZ, 0x3c, !PT ;  /* 0x000000000d0d7212 */ /* 0x000fe200078e3cff */
[----:B------:R-:W-:Y:S01]  /*4fd0*/  IMAD.U32 R6, RZ, RZ, UR5 ;  /* 0x00000005ff067e24 */ /* 0x000fe2000f8e00ff */
[----:B------:R-:W-:Y:S02]  /*4fe0*/  UIADD3 UR45, UPT, UPT, UR7, UR55, URZ ;  /* 0x00000037072d7290 */ /* 0x000fe4000fffe0ff */
[----:B------:R-:W-:Y:S03]  /*4ff0*/  UIADD3 UR46, UPT, UPT, UR13, UR58, URZ ;  /* 0x0000003a0d2e7290 */ /* 0x000fe6000fffe0ff */
[----:B------:R-:W-:Y:S01]  /*5000*/  IMAD.U32 R7, RZ, RZ, UR4 ;  /* 0x00000004ff077e24 */ /* 0x000fe2000f8e00ff */
[----:B------:R-:W-:Y:S04]  /*5010*/  @!P1 R2UR UR4, R6 ;  /* 0x00000000060492ca */ /* 0x000fe800000e0000 */
[----:B------:R-:W-:Y:S11]  /*5020*/  @!P1 R2UR UR5, R7 ;  /* 0x00000000070592ca */ /* 0x000ff600000e0000 */
[----:B------:R-:W-:Y:S02]  /*5030*/  @!UPT UIADD3 URZ, UPT, UPT, URZ, URZ, URZ ;  /* 0x000000fffffff290 */ /* 0x000fe4000fffe0ff */
[----:B------:R2:W-:Y:S01]  /*5040*/  @!UP0 UTMALDG.3D [UR8], [UR4], desc[UR18] ;  /* 0x00001208040085b4 */ /* 0x0005e20008011000 */
[----:B------:R2:W-:Y:S01]  /*5050*/  @!P1 SYNCS.ARRIVE.TRANS64.RED.A0TR RZ, [UR17+0x50], R12 ;  /* 0x0000500cffff99a7 */ /* 0x0005e20008300411 */
[----:B------:R-:W-:Y:S01]  /*5060*/  SYNCS.ARRIVE.TRANS64.RED.A1T0 RZ, [UR27], RZ ;  /* 0x000000ffffff79a7 */ /* 0x000fe2000810041b */
[----:B------:R-:W-:Y:S05]  /*5070*/  BRA.U UP1, `(.L_x_94) ;  /* 0xfffffff5018c7547 */ /* 0x000fea000b83ffff */
[----:B------:R-:W-:Y:S07]  /*5080*/  MOV R0, UR17 ;  /* 0x0000001100007c02 */ /* 0x000fee0008000f00 */
.L_x_95:
[----:B-1----:R-:W-:-:S04]  /*5090*/  SHF.L.U32 R2, R15, 0x1f, RZ ;  /* 0x0000001f0f027819 */ /* 0x002fc800000006ff */
[----:B------:R1:W3:Y:S03]  /*50a0*/  SYNCS.PHASECHK.TRANS64.TRYWAIT P0, [R0+URZ+0x58], R2 ;  /* 0x00005802000075a7 */ /* 0x0002e600080011ff */
[----:B---3--:R-:W-:Y:S05]  /*50b0*/  @!P0 NANOSLEEP.SYNCS 0x989680 ;  /* 0x009896800000895d */ /* 0x008fea0003900000 */
[----:B------:R-:W3:Y:S02]  /*50c0*/  @!P0 SYNCS.PHASECHK.TRANS64 P0, [R0+URZ+0x58], R2 ;  /* 0x00005802000085a7 */ /* 0x000ee400080010ff */
[----:B--23--:R-:W-:Y:S05]  /*50d0*/  @P0 EXIT ;  /* 0x000000000000094d */ /* 0x00cfea0003800000 */
[----:B------:R-:W-:Y:S05]  /*50e0*/  BRA `(.L_x_95) ;  /* 0xfffffffc00e87947 */ /* 0x000fea000383ffff */
.L_x_86:
[----:B------:R-:W-:-:S06]  /*50f0*/  UISETP.GE.AND UP0, UPT, UR13, 0x4, UPT ;  /* 0x000000040d00788c */ /* 0x000fcc000bf06270 */
[----:B------:R-:W-:-:S13]  /*5100*/  PLOP3.LUT P0, PT, PT, PT, UP0, 0x80, 0x8 ;  /* 0x000000000008781c */ /* 0x000fda0003f0f008 */
[----:B------:R-:W-:Y:S05]  /*5110*/  @!P0 EXIT ;  /* 0x000000000000894d */ /* 0x000fea0003800000 */
[----:B------:R-:W1:Y:S08]  /*5120*/  S2UR UR4, SR_CgaCtaId ;  /* 0x00000000000479c3 */ /* 0x000e700000008800 */
[----:B------:R-:W-:Y:S01]  /*5130*/  BAR.SYNC.DEFER_BLOCKING 0x6, 0xa0 ;  /* 0x0182800000007b1d */ /* 0x000fe20000010000 */
[C---:B------:R-:W-:Y:S01]  /*5140*/  IMAD.SHL.U32 R4, R131.reuse, 0x40, RZ ;  /* 0x0000004083047824 */ /* 0x040fe200078e00ff */
[----:B------:R-:W-:Y:S01]  /*5150*/  CS2R R146, SRZ ;  /* 0x0000000000927805 */ /* 0x000fe2000001ff00 */
[C---:B------:R-:W-:Y:S01]  /*5160*/  IMAD.SHL.U32 R140, R131.reuse, 0x8, RZ ;  /* 0x00000008838c7824 */ /* 0x040fe200078e00ff */
[----:B------:R-:W-:Y:S01]  /*5170*/  CS2R R144, SRZ ;  /* 0x0000000000907805 */ /* 0x000fe2000001ff00 */
[C---:B------:R-:W-:Y:S01]  /*5180*/  IMAD.SHL.U32 R148, R131.reuse, 0x10, RZ ;  /* 0x0000001083947824 */ /* 0x040fe200078e00ff */
[----:B------:R-:W-:Y:S01]  /*5190*/  UMOV UR44, 0x400 ;  /* 0x00000400002c7882 */ /* 0x000fe20000000000 */
[----:B------:R-:W-:Y:S01]  /*51a0*/  LOP3.LUT R5, R4, 0x180, RZ, 0xc0, !PT ;  /* 0x0000018004057812 */ /* 0x000fe200078ec0ff */
[----:B------:R-:W2:Y:S01]  /*51b0*/  LDC.64 R136, c[0x0][0x888] ;  /* 0x00022200ff887b82 */ /* 0x000ea20000000a00 */
[----:B------:R-:W-:Y:S01]  /*51c0*/  IMAD.U32 R69, R131, 0x10000, RZ ;  /* 0x0001000083457824 */ /* 0x000fe200078e00ff */
[----:B------:R-:W-:Y:S01]  /*51d0*/  LOP3.LUT R150, R148, 0x20, RZ, 0xc0, !PT ;  /* 0x0000002094967812 */ /* 0x000fe200078ec0ff */
[----:B------:R-:W-:Y:S01]  /*51e0*/  IMAD.MOV.U32 R68, RZ, RZ, RZ ;  /* 0x000000ffff447224 */ /* 0x000fe200078e00ff */
[----:B------:R-:W-:Y:S01]  /*51f0*/  LOP3.LUT R140, R5, 0x30, R140, 0xf8, !PT ;  /* 0x00000030058c7812 */ /* 0x000fe200078ef88c */
[----:B------:R-:W3:Y:S01]  /*5200*/  LDCU UR53, c[0x0][0x370] ;  /* 0x00006e00ff3577ac */ /* 0x000ee20008000800 */
[----:B------:R-:W-:-:S02]  /*5210*/  LOP3.LUT R69, R69, 0x600000, RZ, 0xc0, !PT ;  /* 0x0060000045457812 */ /* 0x000fc400078ec0ff */
[----:B------:R-:W4:Y:S01]  /*5220*/  LDC.64 R138, c[0x0][0x890] ;  /* 0x00022400ff8a7b82 */ /* 0x000f220000000a00 */
[----:B------:R-:W-:Y:S01]  /*5230*/  LOP3.LUT R140, R140, 0x1e40, R4, 0xf8, !PT ;  /* 0x00001e408c8c7812 */ /* 0x000fe200078ef804 */
[----:B------:R-:W2:Y:S01]  /*5240*/  LDCU.64 UR62, c[0x0][0x348] ;  /* 0x00006900ff3e77ac */ /* 0x000ea20008000a00 */
[----:B------:R-:W-:Y:S01]  /*5250*/  LOP3.LUT R148, R148, 0x40, RZ, 0xc0, !PT ;  /* 0x0000004094947812 */ /* 0x000fe200078ec0ff */
[----:B------:R-:W2:Y:S04]  /*5260*/  LDCU UR41, c[0x0][0xb0c] ;  /* 0x00016180ff2977ac */ /* 0x000ea80008000800 */
[----:B------:R-:W2:Y:S01]  /*5270*/  LDC.64 R134, c[0x0][0x8b0] ;  /* 0x00022c00ff867b82 */ /* 0x000ea20000000a00 */
[----:B-1----:R-:W-:Y:S01]  /*5280*/  ULEA UR44, UR4, UR44, 0x18 ;  /* 0x0000002c042c7291 */ /* 0x002fe2000f8ec0ff */
[----:B------:R-:W1:Y:S06]  /*5290*/  LDCU UR61, c[0x0][0xb20] ;  /* 0x00016400ff3d77ac */ /* 0x000e6c0008000800 */
[----:B------:R-:W1:Y:S01]  /*52a0*/  LDC.64 R132, c[0x0][0x8a8] ;  /* 0x00022a00ff847b82 */ /* 0x000e620000000a00 */
[----:B------:R-:W-:Y:S01]  /*52b0*/  VIADD R149, R140, UR44 ;  /* 0x0000002c8c957c36 */ /* 0x000fe20008000000 */
[----:B------:R-:W-:Y:S01]  /*52c0*/  UIADD3 UR4, UPT, UPT, UR44, 0x2200, URZ ;  /* 0x000022002c047890 */ /* 0x000fe2000fffe0ff */
[----:B------:R-:W3:Y:S01]  /*52d0*/  LDS R0, [UR44+0x120] ;  /* 0x0001202cff007984 */ /* 0x000ee20008000800 */
[----:B------:R-:W1:Y:S02]  /*52e0*/  LDCU UR39, c[0x0][0xb30] ;  /* 0x00016600ff2777ac */ /* 0x000e640008000800 */
[----:B------:R-:W-:-:S02]  /*52f0*/  IADD3 R150, PT, PT, -R150, 0x200, R149 ;  /* 0x0000020096967810 */ /* 0x000fc40007ffe195 */
[----:B------:R-:W-:Y:S01]  /*5300*/  IADD3 R149, PT, PT, -R148, 0x200, R149 ;  /* 0x0000020094957810 */ /* 0x000fe20007ffe195 */
[----:B------:R-:W-:Y:S01]  /*5310*/  IMAD.U32 R151, RZ, RZ, UR4 ;  /* 0x00000004ff977e24 */ /* 0x000fe2000f8e00ff */
[----:B------:R-:W1:Y:S01]  /*5320*/  LDCU.64 UR56, c[0x0][0x888] ;  /* 0x00011100ff3877ac */ /* 0x000e620008000a00 */
[----:B------:R-:W-:Y:S01]  /*5330*/  IMAD.IADD R148, R150, 0x1, -R148 ;  /* 0x0000000196947824 */ /* 0x000fe200078e0a94 */
[----:B------:R-:W1:Y:S01]  /*5340*/  LDCU.64 UR42, c[0x0][0xb28] ;  /* 0x00016500ff2a77ac */ /* 0x000e620008000a00 */
[----:B------:R-:W1:Y:S01]  /*5350*/  LDCU.128 UR48, c[0x0][0xb10] ;  /* 0x00016200ff3077ac */ /* 0x000e620008000c00 */
[----:B------:R-:W1:Y:S01]  /*5360*/  LDCU UR52, c[0x0][0x374] ;  /* 0x00006e80ff3477ac */ /* 0x000e620008000800 */
[----:B------:R-:W-:Y:S01]  /*5370*/  UIADD3 UR59, UPT, UPT, UR44, 0x200, URZ ;  /* 0x000002002c3b7890 */ /* 0x000fe2000fffe0ff */
[----:B--234-:R-:W-:-:S11]  /*5380*/  IMAD.IADD R69, R0, 0x1, R69 ;  /* 0x0000000100457824 */ /* 0x01cfd600078e0245 */
.L_x_113:
[----:B------:R-:W-:Y:S02]  /*5390*/  LEA R3, R144, UR44, 0x3 ;  /* 0x0000002c90037c11 */ /* 0x000fe4000f8e18ff */
[----:B------:R-:W-:Y:S02]  /*53a0*/  SHF.L.U32 R0, R146, 0x1f, RZ ;  /* 0x0000001f92007819 */ /* 0x000fe400000006ff */
[----:B------:R-:W-:Y:S02]  /*53b0*/  LEA R4, R144, UR44, 0x4 ;  /* 0x0000002c90047c11 */ /* 0x000fe4000f8e20ff */
[----:B--2---:R-:W2:Y:S02]  /*53c0*/  SYNCS.PHASECHK.TRANS64.TRYWAIT P0, [R3+URZ+0x70], R0 ;  /* 0x00007000030075a7 */ /* 0x004ea400080011ff */
[----:B-12---:R-:W-:Y:S05]  /*53d0*/  @!P0 BRA `(.L_x_96) ;  /* 0x0000002c00208947 */ /* 0x006fea0003800000 */
.L_x_150:
[----:B------:R-:W3:Y:S01]  /*53e0*/  LDS.128 R4, [R4+0x100] ;  /* 0x0001000004047984 */ /* 0x000ee20000000c00 */
[----:B------:R-:W-:Y:S01]  /*53f0*/  UISETP.GE.AND UP0, UPT, UR40, 0x1, UPT ;  /* 0x000000012800788c */ /* 0x000fe2000bf06270 */
[----:B------:R-:W-:Y:S01]  /*5400*/  @!PT LDS RZ, [RZ] ;  /* 0x00000000fffff984 */ /* 0x000fe20000000800 */
[----:B------:R-:W-:Y:S01]  /*5410*/  @!PT LDS RZ, [RZ] ;  /* 0x00000000fffff984 */ /* 0x000fe20000000800 */
[----:B------:R-:W-:Y:S01]  /*5420*/  @!PT LDS RZ, [RZ] ;  /* 0x00000000fffff984 */ /* 0x000fe20000000800 */
[----:B------:R-:W-:Y:S01]  /*5430*/  @!PT LDS RZ, [RZ] ;  /* 0x00000000fffff984 */ /* 0x000fe20000000800 */
[----:B------:R4:W-:Y:S06]  /*5440*/  MEMBAR.ALL.CTA ;  /* 0x0000000000007992 */ /* 0x0009ec0000008000 */
[----:B----4-:R-:W4:Y:S01]  /*5450*/  FENCE.VIEW.ASYNC.S ;  /* 0x00000000000073c6 */ /* 0x010f220000000000 */
[----:B---3--:R-:W-:Y:S11]  /*5460*/  LOP3.LUT P0, RZ, R6, 0x1, RZ, 0xc0, !PT ;  /* 0x0000000106ff7812 */ /* 0x008ff6000780c0ff */
[----:B------:R-:W-:Y:S02]  /*5470*/  @!UPT UIADD3 URZ, UPT, UPT, URZ, URZ, URZ ;  /* 0x000000fffffff290 */ /* 0x000fe4000fffe0ff */
[----:B----4-:R-:W-:Y:S01]  /*5480*/  VOTEU.ANY UP1, P0 ;  /* 0x0000000000ff7886 */ /* 0x010fe20000020100 */
[----:B------:R-:W-:Y:S01]  /*5490*/  PLOP3.LUT P0, PT, PT, PT, UP1, 0x80, 0x8 ;  /* 0x000000000008781c */ /* 0x000fe20003f0f018 */
[----:B------:R-:W-:Y:S11]  /*54a0*/  UP2UR UR47, UPR, URZ, 0x2 ;  /* 0x00000002ff2f7883 */ /* 0x000ff60008000000 */
[----:B------:R-:W-:Y:S01]  /*54b0*/  @!UPT UIADD3 URZ, UPT, UPT, URZ, URZ, URZ ;  /* 0x000000fffffff290 */ /* 0x000fe2000fffe0ff */
        /* <DEDUP_REMOVED lines=13> */
[----:B-1----:R-:W-:Y:S02]  /*5590*/  UIMAD.WIDE.U32 UR4, UR52, UR51, URZ ;  /* 0x00000033340472a5 */ /* 0x002fe4000f8e00ff */
[----:B------:R-:W-:Y:S02]  /*55a0*/  UIMAD.WIDE.U32 UR6, UR53, UR48, URZ ;  /* 0x00000030350672a5 */ /* 0x000fe4000f8e00ff */
[----:B------:R-:W-:Y:S02]  /*55b0*/  UISETP.NE.AND UP0, UPT, UR50, 0x1, UPT ;  /* 0x000000013200788c */ /* 0x000fe4000bf05270 */
[----:B------:R-:W-:Y:S02]  /*55c0*/  UIMAD.WIDE.U32 UR8, UR37, UR51, URZ ;  /* 0x00000033250872a5 */ /* 0x000fe4000f8e00ff */
[----:B------:R-:W-:Y:S02]  /*55d0*/  UIMAD.WIDE.U32 UR10, UR38, UR48, URZ ;  /* 0x00000030260a72a5 */ /* 0x000fe4000f8e00ff */
[----:B------:R-:W-:Y:S02]  /*55e0*/  UISETP.NE.AND UP1, UPT, UR41, 0x1, UPT ;  /* 0x000000012900788c */ /* 0x000fe4000bf25270 */
[----:B------:R-:W-:Y:S01]  /*55f0*/  UISETP.NE.AND UP2, UPT, UR40, 0x1, UPT ;  /* 0x000000012800788c */ /* 0x000fe2000bf45270 */
[----:B------:R-:W-:Y:S02]  /*5600*/  UMOV UR4, UR5 ;  /* 0x0000000500047c82 */ /* 0x000fe40008000000 */
[----:B------:R-:W-:Y:S03]  /*5610*/  USHF.R.U32.HI UR5, URZ, UR61, UR4 ;  /* 0x0000003dff057299 */ /* 0x000fe60008011604 */
[----:B------:R-:W-:Y:S02]  /*5620*/  UMOV UR4, UR7 ;  /* 0x0000000700047c82 */ /* 0x000fe40008000000 */
[----:B------:R-:W-:Y:S02]  /*5630*/  USHF.R.U32.HI UR7, URZ, UR49, UR4 ;  /* 0x00000031ff077299 */ /* 0x000fe40008011604 */
[----:B------:R-:W-:Y:S02]  /*5640*/  USEL UR4, UR52, UR5, !UP0 ;  /* 0x0000000534047287 */ /* 0x000fe4000c000000 */
[----:B------:R-:W-:Y:S01]  /*5650*/  USEL UR7, UR53, UR7, !UP1 ;  /* 0x0000000735077287 */ /* 0x000fe2000c800000 */
[----:B------:R-:W-:Y:S01]  /*5660*/  UMOV UR5, UR9 ;  /* 0x0000000900057c82 */ /* 0x000fe20008000000 */
[----:B------:R-:W-:Y:S02]  /*5670*/  UIMAD.WIDE.U32 UR8, UR4, UR42, URZ ;  /* 0x0000002a040872a5 */ /* 0x000fe4000f8e00ff */
[----:B------:R-:W-:Y:S03]  /*5680*/  USHF.R.U32.HI UR6, URZ, UR61, UR5 ;  /* 0x0000003dff067299 */ /* 0x000fe60008011605 */
[----:B------:R-:W-:Y:S01]  /*5690*/  UMOV UR5, UR11 ;  /* 0x0000000b00057c82 */ /* 0x000fe20008000000 */
[----:B------:R-:W-:Y:S02]  /*56a0*/  UIMAD.WIDE.U32 UR10, UR7, UR42, URZ ;  /* 0x0000002a070a72a5 */ /* 0x000fe4000f8e00ff */
[----:B------:R-:W-:Y:S02]  /*56b0*/  USHF.R.U32.HI UR12, URZ, UR49, UR5 ;  /* 0x00000031ff0c7299 */ /* 0x000fe40008011605 */
[----:B------:R-:W-:Y:S01]  /*56c0*/  USEL UR6, UR37, UR6, !UP0 ;  /* 0x0000000625067287 */ /* 0x000fe2000c000000 */
[----:B------:R-:W-:Y:S02]  /*56d0*/  UMOV UR5, UR9 ;  /* 0x0000000900057c82 */ /* 0x000fe40008000000 */
[----:B------:R-:W-:Y:S01]  /*56e0*/  UMOV UR10, UR11 ;  /* 0x0000000b000a7c82 */ /* 0x000fe20008000000 */
[----:B------:R-:W-:Y:S02]  /*56f0*/  @UP2 USHF.R.U32.HI UR4, URZ, UR43, UR5 ;  /* 0x0000002bff042299 */ /* 0x000fe40008011605 */
[----:B------:R-:W-:Y:S02]  /*5700*/  @UP2 USHF.R.U32.HI UR7, URZ, UR43, UR10 ;  /* 0x0000002bff072299 */ /* 0x000fe4000801160a */
[----:B------:R-:W-:Y:S02]  /*5710*/  UIMAD UR4, UR40, UR4, URZ ;  /* 0x00000004280472a4 */ /* 0x000fe4000f8e02ff */
[----:B------:R-:W-:Y:S02]  /*5720*/  UIMAD.WIDE.U32 UR10, UR6, UR42, URZ ;  /* 0x0000002a060a72a5 */ /* 0x000fe4000f8e00ff */
[----:B------:R-:W-:Y:S02]  /*5730*/  USEL UR5, UR38, UR12, !UP1 ;  /* 0x0000000c26057287 */ /* 0x000fe4000c800000 */
[----:B------:R-:W-:Y:S02]  /*5740*/  UIMAD UR8, UR40, UR7, URZ ;  /* 0x00000007280872a4 */ /* 0x000fe4000f8e02ff */
[----:B------:R-:W-:Y:S03]  /*5750*/  UISETP.GE.AND UP0, UPT, UR6, UR4, UPT ;  /* 0x000000040600728c */ /* 0x000fe6000bf06270 */
[----:B------:R-:W-:Y:S01]  /*5760*/  UMOV UR4, UR11 ;  /* 0x0000000b00047c82 */ /* 0x000fe20008000000 */
[----:B------:R-:W-:Y:S02]  /*5770*/  UISETP.GE.OR UP0, UPT, UR5, UR8, UP0 ;  /* 0x000000080500728c */ /* 0x000fe40008706670 */
[----:B------:R-:W-:Y:S02]  /*5780*/  USHF.R.U32.HI UR4, URZ, UR43, UR4 ;  /* 0x0000002bff047299 */ /* 0x000fe40008011604 */
[----:B------:R-:W-:Y:S02]  /*5790*/  UIMAD.WIDE.U32 UR8, UR5, UR42, URZ ;  /* 0x0000002a050872a5 */ /* 0x000fe4000f8e00ff */
[----:B------:R-:W-:Y:S02]  /*57a0*/  USEL UR11, UR6, UR4, !UP2 ;  /* 0x00000004060b7287 */ /* 0x000fe4000d000000 */
[----:B------:R-:W-:Y:S02]  /*57b0*/  UIADD3 UR8, UPT, UPT, -UR5, URZ, URZ ;  /* 0x000000ff05087290 */ /* 0x000fe4000fffe1ff */
[----:B------:R-:W-:Y:S01]  /*57c0*/  UIADD3 UR10, UPT, UPT, -UR11, URZ, URZ ;  /* 0x000000ff0b0a7290 */ /* 0x000fe2000fffe1ff */
[----:B------:R-:W-:Y:S01]  /*57d0*/  @!UP0 UMOV UR4, UR9 ;  /* 0x0000000900048c82 */ /* 0x000fe20008000000 */
[----:B------:R-:W-:Y:S02]  /*57e0*/  UIADD3 UR9, UPT, UPT, -UR6, URZ, URZ ;  /* 0x000000ff06097290 */ /* 0x000fe4000fffe1ff */
[----:B------:R-:W-:Y:S02]  /*57f0*/  @!UP0 USHF.R.U32.HI UR4, URZ, UR43, UR4 ;  /* 0x0000002bff048299 */ /* 0x000fe40008011604 */
[----:B------:R-:W-:Y:S02]  /*5800*/  UIMAD UR10, UR40, UR10, UR6 ;  /* 0x0000000a280a72a4 */ /* 0x000fe4000f8e0206 */
[----:B------:R-:W-:Y:S04]  /*5810*/  @!UP0 USEL UR4, UR5, UR4, !UP2 ;  /* 0x0000000405048287 */ /* 0x000fe8000d000000 */
[----:B------:R-:W-:Y:S02]  /*5820*/  @!UP0 UIMAD UR10, UR7, UR10, UR4 ;  /* 0x0000000a070a82a4 */ /* 0x000fe4000f8e0204 */
[----:B------:R-:W-:Y:S02]  /*5830*/  @!UP0 UIADD3 UR11, UPT, UPT, UR11, -UR4, URZ ;  /* 0x800000040b0b8290 */ /* 0x000fe4000fffe0ff */
[----:B------:R-:W-:Y:S02]  /*5840*/  UIMAD UR7, UR41, UR8, UR38 ;  /* 0x00000008290772a4 */ /* 0x000fe4000f8e0226 */
[----:B------:R-:W-:Y:S02]  /*5850*/  @!UP0 UIMAD UR6, UR11, UR40, UR5 ;  /* 0x000000280b0682a4 */ /* 0x000fe4000f8e0205 */
[----:B------:R-:W-:Y:S01]  /*5860*/  UIMAD UR4, UR50, UR9, UR37 ;  /* 0x00000009320472a4 */ /* 0x000fe2000f8e0225 */
[----:B------:R-:W-:Y:S02]  /*5870*/  @!UP0 UMOV UR5, UR10 ;  /* 0x0000000a00058c82 */ /* 0x000fe40008000000 */
[----:B------:R-:W-:Y:S02]  /*5880*/  UIMAD UR38, UR5, UR41, UR7 ;  /* 0x00000029052672a4 */ /* 0x000fe4000f8e0207 */
[----:B------:R-:W-:Y:S11]  /*5890*/  UIMAD UR37, UR6, UR50, UR4 ;  /* 0x00000032062572a4 */ /* 0x000ff6000f8e0204 */
[----:B------:R-:W-:Y:S01]  /*58a0*/  @!UPT UIADD3 URZ, UPT, UPT, URZ, URZ, URZ ;  /* 0x000000fffffff290 */ /* 0x000fe2000fffe0ff */
.L_x_97:
[----:B-1----:R-:W-:Y:S01]  /*58b0*/  UISETP.NE.AND UP0, UPT, UR39, 0x1, UPT ;  /* 0x000000012700788c */ /* 0x002fe2000bf05270 */
[----:B------:R-:W-:Y:S10]  /*58c0*/  IADD3 R144, PT, PT, R144, 0x1, RZ ;  /* 0x0000000190907810 */ /* 0x000ff40007ffe0ff */
[----:B------:R-:W1:Y:S01]  /*58d0*/  @!UP0 LDCU.128 UR12, c[0x0][0xb10] ;  /* 0x00016200ff0c87ac */ /* 0x000e620008000c00 */
[----:B------:R-:W3:Y:S01]  /*58e0*/  @!UP0 LDCU UR5, c[0x0][0xb0c] ;  /* 0x00016180ff0587ac */ /* 0x000ee20008000800 */
[----:B------:R-:W4:Y:S01]  /*58f0*/  @!UP0 LDCU UR10, c[0x0][0xb20] ;  /* 0x00016400ff0a87ac */ /* 0x000f220008000800 */
[----:B-1----:R-:W-:Y:S02]  /*5900*/  UIMAD.WIDE.U32 UR8, UR38, UR12, URZ ;  /* 0x0000000c260872a5 */ /* 0x002fe4000f8e00ff */
[----:B------:R-:W-:Y:S02]  /*5910*/  UIMAD.WIDE.U32 UR6, UR37, UR15, URZ ;  /* 0x0000000f250672a5 */ /* 0x000fe4000f8e00ff */
[----:B------:R-:W-:Y:S03]  /*5920*/  @!UP0 UISETP.NE.AND UP1, UPT, UR14, 0x1, UPT ;  /* 0x000000010e00888c */ /* 0x000fe6000bf25270 */
[----:B------:R-:W-:Y:S01]  /*5930*/  @!UP0 UMOV UR4, UR9 ;  /* 0x0000000900048c82 */ /* 0x000fe20008000000 */
[----:B---3--:R-:W-:Y:S02]  /*5940*/  @!UP0 UISETP.NE.AND UP2, UPT, UR5, 0x1, UPT ;  /* 0x000000010500888c */ /* 0x008fe4000bf45270 */
[----:B------:R-:W-:Y:S01]  /*5950*/  @!UP0 USHF.R.U32.HI UR4, URZ, UR13, UR4 ;  /* 0x0000000dff048299 */ /* 0x000fe20008011604 */
[----:B------:R-:W-:Y:S02]  /*5960*/  @!UP0 UMOV UR6, UR7 ;  /* 0x0000000700068c82 */ /* 0x000fe40008000000 */
[----:B----4-:R-:W-:Y:S02]  /*5970*/  @!UP0 USHF.R.U32.HI UR6, URZ, UR10, UR6 ;  /* 0x0000000aff068299 */ /* 0x010fe40008011606 */
[----:B------:R-:W-:Y:S02]  /*5980*/  @!UP0 USEL UR7, UR38, UR4, !UP2 ;  /* 0x0000000426078287 */ /* 0x000fe4000d000000 */
[----:B------:R-:W-:Y:S04]  /*5990*/  @!UP0 USEL UR6, UR37, UR6, !UP1 ;  /* 0x0000000625068287 */ /* 0x000fe8000c800000 */
[----:B------:R-:W-:Y:S02]  /*59a0*/  @!UP0 UIADD3 UR4, UPT, UPT, -UR7, UR6, URZ ;  /* 0x0000000607048290 */ /* 0x000fe4000fffe1ff */
[----:B------:R-:W-:Y:S02]  /*59b0*/  @!UP0 UIADD3 UR6, UPT, UPT, UR7, -UR6, URZ ;  /* 0x8000000607068290 */ /* 0x000fe4000fffe0ff */
[----:B------:R-:W-:Y:S02]  /*59c0*/  @!UP0 UIMAD UR38, UR4, UR5, UR38 ;  /* 0x00000005042682a4 */ /* 0x000fe4000f8e0226 */
[----:B------:R-:W-:Y:S02]  /*59d0*/  @!UP0 UIMAD UR37, UR6, UR14, UR37 ;  /* 0x0000000e062582a4 */ /* 0x000fe4000f8e0225 */
[----:B------:R-:W-:Y:S09]  /*59e0*/  ULOP3.LUT UP0, URZ, UR59, 0x1b0, URZ, 0xc0, !UPT ;  /* 0x000001b03bff7892 */ /* 0x000ff2000f80c0ff */
[----:B------:R-:W-:Y:S05]  /*59f0*/  BRA.U !UP0, `(.L_x_98) ;  /* 0x0000000108407547 */ /* 0x000fea000b800000 */
[----:B------:R-:W1:Y:S01]  /*5a00*/  LDCU.64 UR8, c[0x4][0x80] ;  /* 0x01001000ff0877ac */ /* 0x000e620008000a00 */
[----:B------:R-:W-:Y:S01]  /*5a10*/  MOV R3, 0x0 ;  /* 0x0000000000037802 */ /* 0x000fe20000000f00 */
[----:B------:R-:W-:Y:S02]  /*5a20*/  HFMA2 R12, -RZ, RZ, 0, 5.9604644775390625e-08 ;  /* 0x00000001ff0c7431 */ /* 0x000fe400000001ff */
[----:B------:R-:W-:Y:S02]  /*5a30*/  IMAD.MOV.U32 R8, RZ, RZ, 0x70 ;  /* 0x00000070ff087424 */ /* 0x000fe400078e00ff */
[----:B------:R-:W-:Y:S01]  /*5a40*/  IMAD.MOV.U32 R13, RZ, RZ, RZ ;  /* 0x000000ffff0d7224 */ /* 0x000fe200078e00ff */
[----:B------:R-:W3:Y:S01]  /*5a50*/  LDCU.64 UR6, c[0x4][0x88] ;  /* 0x01001100ff0677ac */ /* 0x000ee20008000a00 */
[----:B------:R-:W4:Y:S01]  /*5a60*/  LDC.64 R2, c[0x4][R3] ;  /* 0x0100000003027b82 */ /* 0x000f220000000a00 */
[----:B------:R-:W2:Y:S01]  /*5a70*/  LDCU.64 UR4, c[0x4][0x8] ;  /* 0x01000100ff0477ac */ /* 0x000ea20008000a00 */
[----:B-1----:R-:W-:Y:S01]  /*5a80*/  MOV R5, UR9 ;  /* 0x0000000900057c02 */ /* 0x002fe20008000f00 */
[----:B------:R-:W-:Y:S01]  /*5a90*/  IMAD.U32 R4, RZ, RZ, UR8 ;  /* 0x00000008ff047e24 */ /* 0x000fe2000f8e00ff */
[----:B---3--:R-:W-:Y:S01]  /*5aa0*/  MOV R7, UR7 ;  /* 0x0000000700077c02 */ /* 0x008fe20008000f00 */
[----:B------:R-:W-:Y:S01]  /*5ab0*/  IMAD.U32 R6, RZ, RZ, UR6 ;  /* 0x00000006ff067e24 */ /* 0x000fe2000f8e00ff */
[----:B--2---:R-:W-:Y:S01]  /*5ac0*/  MOV R11, UR5 ;  /* 0x00000005000b7c02 */ /* 0x004fe20008000f00 */
[----:B------:R-:W-:Y:S02]  /*5ad0*/  IMAD.U32 R10, RZ, RZ, UR4 ;  /* 0x00000004ff0a7e24 */ /* 0x000fe4000f8e00ff */
[----:B------:R-:W-:Y:S07]  /*5ae0*/  LEPC R20, `(.L_x_98) ;  /* 0x000000001014794e */ /* 0x000fee0000000000 */
[----:B----45:R-:W-:Y:S05]  /*5af0*/  CALL.ABS.NOINC R2 ;  /* 0x0000000002007343 */ /* 0x030fea0003c00000 */
.L_x_98:
[----:B------:R-:W-:Y:S01]  /*5b00*/  LOP3.LUT P0, RZ, R151, 0x1b0, RZ, 0xc0, !PT ;  /* 0x000001b097ff7812 */ /* 0x000fe2000780c0ff */
[----:B------:R-:W-:Y:S11]  /*5b10*/  BSSY.RECONVERGENT B6, `(.L_x_99) ;  /* 0x0000013000067945 */ /* 0x000ff60003800200 */
[----:B------:R-:W-:Y:S01]  /*5b20*/  @!UPT UIADD3 URZ, UPT, UPT, URZ, URZ, URZ ;  /* 0x000000fffffff290 */ /* 0x000fe2000fffe0ff */
[----:B------:R-:W-:Y:S05]  /*5b30*/  @!P0 BRA `(.L_x_100) ;  /* 0x0000000000408947 */ /* 0x000fea0003800000 */
        /* <DEDUP_REMOVED lines=16> */
.L_x_100:
[----:B------:R-:W-:Y:S05]  /*5c40*/  BSYNC.RECONVERGENT B6 ;  /* 0x0000000000067941 */ /* 0x000fea0003800200 */
.L_x_99:
[----:B------:R-:W-:Y:S01]  /*5c50*/  ISETP.NE.U32.AND P3, PT, R138, RZ, PT ;  /* 0x000000ff8a00720c */ /* 0x000fe20003f65070 */
[----:B------:R-:W-:Y:S01]  /*5c60*/  UISETP.NE.AND UP1, UPT, UR60, URZ, UPT ;  /* 0x000000ff3c00728c */ /* 0x000fe2000bf25270 */
[----:B------:R-:W-:Y:S02]  /*5c70*/  ISETP.NE.U32.AND P4, PT, R134, RZ, PT ;  /* 0x000000ff8600720c */ /* 0x000fe40003f85070 */
[----:B------:R-:W-:Y:S02]  /*5c80*/  ISETP.NE.AND.EX P3, PT, R139, RZ, PT, P3 ;  /* 0x000000ff8b00720c */ /* 0x000fe40003f65330 */
[----:B------:R-:W-:Y:S02]  /*5c90*/  PLOP3.LUT P1, PT, PT, PT, PT, 0x8, 0x80 ;  /* 0x000000000080781c */ /* 0x000fe40003f2e170 */
[----:B------:R-:W-:Y:S02]  /*5ca0*/  PLOP3.LUT P0, PT, PT, PT, UP1, 0x80, 0x8 ;  /* 0x000000000008781c */ /* 0x000fe40003f0f018 */
[----:B------:R-:W-:Y:S02]  /*5cb0*/  ISETP.NE.AND.EX P4, PT, R135, RZ, PT, P4 ;  /* 0x000000ff8700720c */ /* 0x000fe40003f85340 */
[----:B------:R-:W1:Y:S09]  /*5cc0*/  @UP1 LDCU.64 UR4, c[0x0][0x888] ;  /* 0x00011100ff0417ac */ /* 0x000e720008000a00 */
[----:B------:R-:W-:Y:S01]  /*5cd0*/  @P0 PLOP3.LUT P1, PT, P3, PT, PT, 0x80, 0x8 ;  /* 0x000000000008081c */ /* 0x000fe20001f2f070 */
[----:B-1----:R-:W-:Y:S04]  /*5ce0*/  @UP1 UISETP.NE.U32.AND UP0, UPT, UR4, URZ, UPT ;  /* 0x000000ff0400128c */ /* 0x002fe8000bf05070 */
[----:B------:R-:W-:Y:S04]  /*5cf0*/  @UP1 UISETP.NE.AND.EX UP0, UPT, UR5, URZ, UPT, UP0 ;  /* 0x000000ff0500128c */ /* 0x000fe8000bf05300 */
[----:B------:R-:W-:Y:S01]  /*5d00*/  @UP1 USEL UR4, URZ, 0xffffffff, UP0 ;  /* 0xffffffffff041887 */ /* 0x000fe20008000000 */
[----:B------:R-:W-:Y:S11]  /*5d10*/  @!P3 BRA `(.L_x_101) ;  /* 0x000000000030b947 */ /* 0x000ff60003800000 */
[----:B------:R-:W-:Y:S01]  /*5d20*/  ISETP.NE.U32.AND P2, PT, R136, RZ, PT ;  /* 0x000000ff8800720c */ /* 0x000fe20003f45070 */
[----:B------:R-:W1:Y:S01]  /*5d30*/  LDCU.64 UR6, c[0x0][0x358] ;  /* 0x00006b00ff0677ac */ /* 0x000e620008000a00 */
[----:B------:R-:W-:Y:S02]  /*5d40*/  IMAD.MOV.U32 R141, RZ, RZ, 0x1 ;  /* 0x00000001ff8d7424 */ /* 0x000fe400078e00ff */
[----:B------:R-:W-:Y:S11]  /*5d50*/  ISETP.NE.AND.EX P2, PT, R137, RZ, PT, P2 ;  /* 0x000000ff8900720c */ /* 0x000ff60003f45320 */
[----:B------:R-:W-:Y:S02]  /*5d60*/  @!UPT UIADD3 URZ, UPT, UPT, URZ, URZ, URZ ;  /* 0x000000fffffff290 */ /* 0x000fe4000fffe0ff */
[----:B------:R-:W3:Y:S01]  /*5d70*/  @P2 LDC.64 R2, c[0x0][0x888] ;  /* 0x00022200ff022b82 */ /* 0x000ee20000000a00 */
[----:B--2---:R-:W-:Y:S04]  /*5d80*/  @P2 IMAD R0, R138, UR36, RZ ;  /* 0x000000248a002c24 */ /* 0x004fe8000f8e02ff */
[----:B---3--:R-:W-:Y:S04]  /*5d90*/  @P2 IMAD.WIDE R2, R0, 0x4, R2 ;  /* 0x0000000400022825 */ /* 0x008fe800078e0202 */
[----:B------:R-:W-:Y:S01]  /*5da0*/  HFMA2 R0, -RZ, RZ, 0, 5.9604644775390625e-08 ;  /* 0x00000001ff007431 */ /* 0x000fe200000001ff */
[----:B-1---5:R1:W5:Y:S04]  /*5db0*/  @P2 LDG.E R71, desc[UR6][R2.64] ;  /* 0x0000000602472981 */ /* 0x022368000c1e1900 */
[----:B------:R-:W-:Y:S01]  /*5dc0*/  @!P2 PRMT R141, R0, 0x7610, R141 ;  /* 0x00007610008da816 */ /* 0x000fe2000000008d */
[----:B-1----:R-:W3:Y:S06]  /*5dd0*/  @!P2 LDC R71, c[0x0][0x880] ;  /* 0x00022000ff47ab82 */ /* 0x002eec0000000800 */
.L_x_101:
[----:B------:R-:W-:Y:S05]  /*5de0*/  @!P4 BRA `(.L_x_102) ;  /* 0x000000000024c947 */ /* 0x000fea0003800000 */
[----:B------:R-:W-:Y:S01]  /*5df0*/  ISETP.NE.U32.AND P2, PT, R132, RZ, PT ;  /* 0x000000ff8400720c */ /* 0x000fe20003f45070 */
[----:B------:R-:W1:Y:S03]  /*5e00*/  LDCU.64 UR6, c[0x0][0x358] ;  /* 0x00006b00ff0677ac */ /* 0x000e660008000a00 */
[----:B------:R-:W-:Y:S11]  /*5e10*/  ISETP.NE.AND.EX P2, PT, R133, RZ, PT, P2 ;  /* 0x000000ff8500720c */ /* 0x000ff60003f45320 */
[----:B------:R-:W-:Y:S02]  /*5e20*/  @!UPT UIADD3 URZ, UPT, UPT, URZ, URZ, URZ ;  /* 0x000000fffffff290 */ /* 0x000fe4000fffe0ff */
[----:B------:R-:W4:Y:S01]  /*5e30*/  @P2 LDC.64 R2, c[0x0][0x8a8] ;  /* 0x00022a00ff022b82 */ /* 0x000f220000000a00 */
[----:B--2---:R-:W-:Y:S04]  /*5e40*/  @P2 IMAD R0, R134, UR36, RZ ;  /* 0x0000002486002c24 */ /* 0x004fe8000f8e02ff */
[----:B----4-:R-:W-:Y:S05]  /*5e50*/  @P2 IMAD.WIDE R2, R0, 0x4, R2 ;  /* 0x0000000400022825 */ /* 0x010fea00078e0202 */
[----:B-1---5:R1:W5:Y:S02]  /*5e60*/  @P2 LDG.E R70, desc[UR6][R2.64] ;  /* 0x0000000602462981 */ /* 0x022364000c1e1900 */
[----:B-1----:R-:W4:Y:S02]  /*5e70*/  @!P2 LDC R70, c[0x0][0x8a0] ;  /* 0x00022800ff46ab82 */ /* 0x002f240000000800 */
.L_x_102:
[----:B---3-5:R-:W-:Y:S01]  /*5e80*/  @P0 FSETP.NEU.AND P4, PT, R71, RZ, PT ;  /* 0x000000ff4700020b */ /* 0x028fe20003f8d000 */
[----:B--2---:R-:W-:Y:S01]  /*5e90*/  IMAD.U32 R0, RZ, RZ, UR4 ;  /* 0x00000004ff007e24 */ /* 0x004fe2000f8e00ff */
[----:B------:R-:W-:Y:S01]  /*5ea0*/  @P0 LOP3.LUT P2, RZ, R141, 0xff, RZ, 0xc0, !PT ;  /* 0x000000ff8dff0812 */ /* 0x000fe2000784c0ff */
[----:B------:R-:W-:Y:S01]  /*5eb0*/  BSSY B1, `(.L_x_103) ;  /* 0x000003e000017945 */ /* 0x000fe20003800000 */
[----:B------:R-:W-:Y:S02]  /*5ec0*/  @P0 SEL R2, RZ, 0xffffffff, P4 ;  /* 0xffffffffff020807 */ /* 0x000fe40002000000 */
[----:B------:R-:W-:Y:S02]  /*5ed0*/  CS2R R18, SRZ ;  /* 0x0000000000127805 */ /* 0x000fe4000001ff00 */
[----:B------:R-:W-:Y:S02]  /*5ee0*/  LEA R143, R68, UR44, 0x3 ;  /* 0x0000002c448f7c11 */ /* 0x000fe4000f8e18ff */
[----:B------:R-:W-:Y:S02]  /*5ef0*/  CS2R R16, SRZ ;  /* 0x0000000000107805 */ /* 0x000fe4000001ff00 */
[----:B------:R-:W-:Y:S02]  /*5f00*/  @P1 SEL R2, R0, R2, !P2 ;  /* 0x0000000200021207 */ /* 0x000fe40005000000 */
[----:B------:R-:W-:Y:S02]  /*5f10*/  CS2R R26, SRZ ;  /* 0x00000000001a7805 */ /* 0x000fe4000001ff00 */
[----:B------:R-:W-:Y:S02]  /*5f20*/  SHF.L.U32 R4, R147, 0x1f, RZ ;  /* 0x0000001f93047819 */ /* 0x000fe400000006ff */
[----:B------:R-:W-:Y:S02]  /*5f30*/  CS2R R24, SRZ ;  /* 0x0000000000187805 */ /* 0x000fe4000001ff00 */
[----:B------:R-:W-:Y:S02]  /*5f40*/  @P0 LOP3.LUT R2, R2, 0x1, RZ, 0xc0, !PT ;  /* 0x0000000102020812 */ /* 0x000fe400078ec0ff */
[----:B------:R-:W-:Y:S02]  /*5f50*/  CS2R R30, SRZ ;  /* 0x00000000001e7805 */ /* 0x000fe4000001ff00 */
[----:B------:R-:W-:Y:S02]  /*5f60*/  PLOP3.LUT P5, PT, PT, PT, PT, 0x8, 0x80 ;  /* 0x000000000080781c */ /* 0x000fe40003fae170 */
[----:B------:R-:W-:Y:S02]  /*5f70*/  CS2R R28, SRZ ;  /* 0x00000000001c7805 */ /* 0x000fe4000001ff00 */
[----:B------:R-:W-:Y:S01]  /*5f80*/  ISETP.NE.U32.OR P1, PT, R2, 0x1, !P0 ;  /* 0x000000010200780c */ /* 0x000fe20004725470 */
[----:B------:R-:W-:Y:S01]  /*5f90*/  IMAD R2, R68, 0x40, R69 ;  /* 0x0000004044027824 */ /* 0x000fe200078e0245 */
[----:B------:R-:W-:Y:S02]  /*5fa0*/  CS2R R34, SRZ ;  /* 0x0000000000227805 */ /* 0x000fe4000001ff00 */
[----:B------:R-:W-:Y:S09]  /*5fb0*/  CS2R R32, SRZ ;  /* 0x0000000000207805 */ /* 0x000ff2000001ff00 */
[----:B------:R-:W-:Y:S04]  /*5fc0*/  @P1 SHF.L.U32 R0, R145, 0x1f, RZ ;  /* 0x0000001f91001819 */ /* 0x000fe800000006ff */
[----:B------:R-:W1:Y:S01]  /*5fd0*/  @P1 SYNCS.PHASECHK.TRANS64.TRYWAIT P0, [UR44+0x50], R0 ;  /* 0x00005000ff0015a7 */ /* 0x000e62000800112c */
[----:B------:R2:W3:Y:S01]  /*5fe0*/  SYNCS.PHASECHK.TRANS64.TRYWAIT P4, [R143+URZ+0x90], R4 ;  /* 0x000090048f0075a7 */ /* 0x0004e200080811ff */
[----:B-1----:R-:W-:Y:S01]  /*5ff0*/  @P1 PLOP3.LUT P5, PT, P0, PT, PT, 0x8, 0x80 ;  /* 0x000000000080181c */ /* 0x002fe200007ae170 */
[----:B------:R-:W-:Y:S01]  /*6000*/  @!UPT UIADD3 URZ, UPT, UPT, URZ, URZ, URZ ;  /* 0x000000fffffff290 */ /* 0x000fe2000fffe0ff */
[----:B--23--:R-:W-:Y:S11]  /*6010*/  @!P1 BRA `(.L_x_104) ;  /* 0x00000000009c9947 */ /* 0x00cff60003800000 */
[----:B------:R-:W-:Y:S01]  /*6020*/  ISETP.NE.U32.AND P0, PT, RZ, UR56, PT ;  /* 0x00000038ff007c0c */ /* 0x000fe2000bf05070 */
[----:B------:R-:W-:Y:S01]  /*6030*/  BSSY B0, `(.L_x_105) ;  /* 0x0000016000007945 */ /* 0x000fe20003800000 */
[----:B------:R-:W-:Y:S02]  /*6040*/  FSETP.NEU.AND P2, PT, R71, RZ, PT ;  /* 0x000000ff4700720b */ /* 0x000fe40003f4d000 */
[----:B------:R-:W-:Y:S02]  /*6050*/  CS2R R34, SRZ ;  /* 0x0000000000227805 */ /* 0x000fe4000001ff00 */
[----:B------:R-:W-:Y:S02]  /*6060*/  ISETP.NE.AND.EX P0, PT, RZ, UR57, PT, P0 ;  /* 0x00000039ff007c0c */ /* 0x000fe4000bf05300 */
[----:B------:R-:W-:Y:S02]  /*6070*/  CS2R R32, SRZ ;  /* 0x0000000000207805 */ /* 0x000fe4000001ff00 */
[----:B------:R-:W-:Y:S02]  /*6080*/  LOP3.LUT P1, RZ, R141, 0xff, RZ, 0xc0, !PT ;  /* 0x000000ff8dff7812 */ /* 0x000fe4000782c0ff */
[----:B------:R-:W-:Y:S02]  /*6090*/  CS2R R30, SRZ ;  /* 0x00000000001e7805 */ /* 0x000fe4000001ff00 */
[----:B------:R-:W-:Y:S02]  /*60a0*/  SEL R0, RZ, 0xffffffff, P2 ;  /* 0xffffffffff007807 */ /* 0x000fe40001000000 */
[----:B------:R-:W-:Y:S02]  /*60b0*/  CS2R R28, SRZ ;  /* 0x00000000001c7805 */ /* 0x000fe4000001ff00 */
[----:B------:R-:W-:Y:S02]  /*60c0*/  SEL R3, RZ, 0xffffffff, P0 ;  /* 0xffffffffff037807 */ /* 0x000fe40000000000 */
[----:B------:R-:W-:Y:S02]  /*60d0*/  CS2R R26, SRZ ;  /* 0x00000000001a7805 */ /* 0x000fe4000001ff00 */
[----:B------:R-:W-:Y:S02]  /*60e0*/  CS2R R24, SRZ ;  /* 0x0000000000187805 */ /* 0x000fe4000001ff00 */
[----:B------:R-:W-:Y:S02]  /*60f0*/  CS2R R18, SRZ ;  /* 0x0000000000127805 */ /* 0x000fe4000001ff00 */
[----:B------:R-:W-:Y:S02]  /*6100*/  @P3 SEL R0, R3, R0, !P1 ;  /* 0x0000000003003207 */ /* 0x000fe40004800000 */
[----:B------:R-:W-:Y:S02]  /*6110*/  CS2R R16, SRZ ;  /* 0x0000000000107805 */ /* 0x000fe4000001ff00 */
[----:B------:R-:W-:Y:S04]  /*6120*/  LOP3.LUT R0, R0, 0x1, RZ, 0xc0, !PT ;  /* 0x0000000100007812 */ /* 0x000fe800078ec0ff */
[----:B------:R-:W-:Y:S01]  /*6130*/  ISETP.NE.U32.AND P0, PT, R0, 0x1, PT ;  /* 0x000000010000780c */ /* 0x000fe20003f05070 */
[----:B------:R-:W-:Y:S01]  /*6140*/  @!UPT UIADD3 URZ, UPT, UPT, URZ, URZ, URZ ;  /* 0x000000fffffff290 */ /* 0x000fe2000fffe0ff */
[----:B------:R-:W-:Y:S11]  /*6150*/  @!P5 BRA `(.L_x_106) ;  /* 0x00000000000cd947 */ /* 0x000ff60003800000 */
[----:B------:R-:W-:Y:S04]  /*6160*/  SHF.L.U32 R3, R145, 0x1f, RZ ;  /* 0x0000001f91037819 */ /* 0x000fe800000006ff */
[----:B------:R-:W1:Y:S02]  /*6170*/  SYNCS.PHASECHK.TRANS64.TRYWAIT P1, [UR44+0x50], R3 ;  /* 0x00005003ff0075a7 */ /* 0x000e64000802112c */
[----:B-1----:R-:W-:Y:S05]  /*6180*/  @!P1 BRA `(.L_x_107) ;  /* 0x0000001c00c89947 */ /* 0x002fea0003800000 */
.L_x_106:
[----:B------:R-:W-:Y:S05]  /*6190*/  BSYNC B0 ;  /* 0x0000000000007941 */ /* 0x000fea0003800000 */
.L_x_105:
[----:B------:R2:W3:Y:S01]  /*61a0*/  @P0 LDS.128 R32, [R140+UR44+0x200] ;  /* 0x0002002c8c200984 */ /* 0x0004e20008000c00 */
[----:B------:R-:W5:Y:S01]  /*61b0*/  S2UR UR5, SR_CgaCtaId ;  /* 0x00000000000579c3 */ /* 0x000f620000008800 */
[----:B------:R-:W-:Y:S01]  /*61c0*/  UIADD3 UR4, UPT, UPT, UR44, 0x58, URZ ;  /* 0x000000582c047890 */ /* 0x000fe2000fffe0ff */
[----:B------:R-:W-:Y:S01]  /*61d0*/  LOP3.LUT R145, R145, 0x1, RZ, 0x3c, !PT ;  /* 0x0000000191917812 */ /* 0x000fe200078e3cff */
[----:B------:R2:W1:Y:S04]  /*61e0*/  @P0 LDS.128 R28, [R150+0x10] ;  /* 0x00001000961c0984 */ /* 0x0004680000000c00 */
[----:B------:R2:W1:Y:S04]  /*61f0*/  @P0 LDS.128 R24, [R149+0x20] ;  /* 0x0000200095180984 */ /* 0x0004680000000c00 */
[----:B------:R2:W1:Y:S01]  /*6200*/  @P0 LDS.128 R16, [R148+0x30] ;  /* 0x0000300094100984 */ /* 0x0004620000000c00 */
[----:B------:R-:W-:Y:S01]  /*6210*/  @!PT LDS RZ, [RZ] ;  /* 0x00000000fffff984 */ /* 0x000fe20000000800 */
[----:B------:R-:W-:Y:S01]  /*6220*/  @!PT LDS RZ, [RZ] ;  /* 0x00000000fffff984 */ /* 0x000fe20000000800 */
[----:B------:R-:W-:Y:S01]  /*6230*/  @!PT LDS RZ, [RZ] ;  /* 0x00000000fffff984 */ /* 0x000fe20000000800 */
[----:B------:R-:W-:Y:S01]  /*6240*/  @!PT LDS RZ, [RZ] ;  /* 0x00000000fffff984 */ /* 0x000fe20000000800 */
[----:B------:R4:W-:Y:S06]  /*6250*/  MEMBAR.ALL.CTA ;  /* 0x0000000000007992 */ /* 0x0009ec0000008000 */
[----:B----4-:R-:W4:Y:S01]  /*6260*/  FENCE.VIEW.ASYNC.S ;  /* 0x00000000000073c6 */ /* 0x010f220000000000 */
[----:B-----5:R-:W-:Y:S09]  /*6270*/  UPRMT UR4, UR5, 0x654, UR4 ;  /* 0x0000065405047896 */ /* 0x020ff20008000004 */
[----:B----4-:R-:W-:Y:S03]  /*6280*/  SYNCS.ARRIVE.TRANS64.RED.A1T0 RZ, [UR4], RZ ;  /* 0x000000ffffff79a7 */ /* 0x010fe60008100404 */
.L_x_104:
[----:B------:R-:W-:Y:S05]  /*6290*/  BSYNC B1 ;  /* 0x0000000000017941 */ /* 0x000fea0003800000 */
.L_x_103:
[----:B-1----:R-:W-:Y:S04]  /*62a0*/  SHF.R.U32.HI R0, RZ, 0x15, R2 ;  /* 0x00000015ff007819 */ /* 0x002fe80000011602 */
[----:B------:R-:W-:Y:S01]  /*62b0*/  LOP3.LUT P0, RZ, R0, 0x3, R142, 0x48, !PT ;  /* 0x0000000300ff7812 */ /* 0x000fe2000780488e */
[----:B------:R-:W-:Y:S01]  /*62c0*/  @!UPT UIADD3 URZ, UPT, UPT, URZ, URZ, URZ ;  /* 0x000000fffffff290 */ /* 0x000fe2000fffe0ff */
[----:B------:R-:W-:Y:S11]  /*62d0*/  @P4 BRA `(.L_x_108) ;  /* 0x0000000000084947 */ /* 0x000ff60003800000 */
[----:B------:R-:W1:Y:S02]  /*62e0*/  SYNCS.PHASECHK.TRANS64.TRYWAIT P1, [R143+URZ+0x90], R4 ;  /* 0x000090048f0075a7 */ /* 0x000e6400080211ff */
[----:B-1----:R-:W-:Y:S05]  /*62f0*/  @!P1 BRA `(.L_x_109) ;  /* 0x0000001c00849947 */ /* 0x002fea0003800000 */
.L_x_108:
[----:B------:R-:W-:Y:S05]  /*6300*/  @!P0 BRA `(.L_x_110) ;  /* 0x0000000000408947 */ /* 0x000fea0003800000 */
[----:B------:R-:W1:Y:S01]  /*6310*/  LDCU.64 UR8, c[0x4][0x70] ;  /* 0x01000e00ff0877ac */ /* 0x000e620008000a00 */
[----:B------:R-:W-:Y:S01]  /*6320*/  MOV R15, 0x0 ;  /* 0x00000000000f7802 */ /* 0x000fe20000000f00 */
[----:B------:R-:W-:Y:S02]  /*6330*/  HFMA2 R12, -RZ, RZ, 0, 5.9604644775390625e-08 ;  /* 0x00000001ff0c7431 */ /* 0x000fe400000001ff */
[----:B------:R-:W-:Y:S02]  /*6340*/  IMAD.MOV.U32 R8, RZ, RZ, 0x192 ;  /* 0x00000192ff087424 */ /* 0x000fe400078e00ff */
[----:B------:R-:W-:Y:S01]  /*6350*/  IMAD.MOV.U32 R13, RZ, RZ, RZ ;  /* 0x000000ffff0d7224 */ /* 0x000fe200078e00ff */
[----:B------:R-:W5:Y:S01]  /*6360*/  LDCU.64 UR6, c[0x4][0x78] ;  /* 0x01000f00ff0677ac */ /* 0x000f620008000a00 */
[----:B------:R-:W2:Y:S01]  /*6370*/  LDC.64 R14, c[0x4][R15] ;  /* 0x010000000f0e7b82 */ /* 0x000ea20000000a00 */
[----:B------:R-:W3:Y:S01]  /*6380*/  LDCU.64 UR4, c[0x4][0x10] ;  /* 0x01000200ff0477ac */ /* 0x000ee20008000a00 */
[----:B-1----:R-:W-:Y:S01]  /*6390*/  MOV R5, UR9 ;  /* 0x0000000900057c02 */ /* 0x002fe20008000f00 */
[----:B------:R-:W-:Y:S01]  /*63a0*/  IMAD.U32 R4, RZ, RZ, UR8 ;  /* 0x00000008ff047e24 */ /* 0x000fe2000f8e00ff */
[----:B-----5:R-:W-:Y:S01]  /*63b0*/  MOV R7, UR7 ;  /* 0x0000000700077c02 */ /* 0x020fe20008000f00 */
[----:B------:R-:W-:Y:S01]  /*63c0*/  IMAD.U32 R6, RZ, RZ, UR6 ;  /* 0x00000006ff067e24 */ /* 0x000fe2000f8e00ff */
[----:B---3--:R-:W-:Y:S01]  /*63d0*/  MOV R11, UR5 ;  /* 0x00000005000b7c02 */ /* 0x008fe20008000f00 */
[----:B------:R-:W-:Y:S02]  /*63e0*/  IMAD.U32 R10, RZ, RZ, UR4 ;  /* 0x00000004ff0a7e24 */ /* 0x000fe4000f8e00ff */
[----:B------:R-:W-:Y:S07]  /*63f0*/  LEPC R20, `(.L_x_110) ;  /* 0x000000001014794e */ /* 0x000fee0000000000 */
[----:B--2-4-:R-:W-:Y:S05]  /*6400*/  CALL.ABS.NOINC R14 ;  /* 0x000000000e007343 */ /* 0x014fea0003c00000 */
.L_x_110:
[----:B------:R-:W-:Y:S01]  /*6410*/  LOP3.LUT P0, RZ, R131, 0x60, RZ, 0xc0, !PT ;  /* 0x0000006083ff7812 */ /* 0x000fe2000780c0ff */
[----:B------:R-:W-:Y:S05]  /*6420*/  WARPSYNC.ALL ;  /* 0x0000000000007948 */ /* 0x000fea0003800000 */
[----:B------:R-:W-:Y:S01]  /*6430*/  R2UR UR4, R2 ;  /* 0x00000000020472ca */ /* 0x000fe200000e0000 */
[----:B------:R-:W-:Y:S01]  /*6440*/  BSSY.RECONVERGENT B0, `(.L_x_111) ;  /* 0x000011f000007945 */ /* 0x000fe20003800200 */
[----:B---3--:R-:W-:Y:S02]  /*6450*/  F2FP.F16.E5M2.UNPACK_B R2, R32 ;  /* 0x00000020ff02723e */ /* 0x008fe400020004ff */
[-C--:B------:R-:W-:Y:S02]  /*6460*/  F2FP.F16.E5M2.UNPACK_B R21, R33.reuse ;  /* 0x00000021ff15723e */ /* 0x080fe400020004ff */
[----:B------:R-:W-:Y:S01]  /*6470*/  F2FP.F16.E5M2.UNPACK_B R12, R28 ;  /* 0x0000001cff0c723e */ /* 0x000fe200020004ff */
[----:B------:R-:W-:Y:S01]  /*6480*/  HADD2.F32 R0, -RZ, R2.H0_H0 ;  /* 0x20000002ff007230 */ /* 0x000fe20000004100 */
[----:B------:R-:W-:Y:S01]  /*6490*/  F2FP.F16.E5M2.UNPACK_B R32, R32.H1 ;  /* 0x00000020ff20723e */ /* 0x000fe200030004ff */
[--C-:B------:R-:W-:Y:S01]  /*64a0*/  HADD2.F32 R73, -RZ, R21.reuse.H0_H0 ;  /* 0x20000015ff497230 */ /* 0x100fe20000004100 */
[----:B------:R-:W-:Y:S01]  /*64b0*/  F2FP.F16.E5M2.UNPACK_B R33, R33.H1 ;  /* 0x00000021ff21723e */ /* 0x000fe200030004ff */
[----:B------:R-:W-:Y:S01]  /*64c0*/  HADD2.F32 R74, -RZ, R21.H1_H1 ;  /* 0x30000015ff4a7230 */ /* 0x000fe20000004100 */
[-C--:B------:R-:W-:Y:S01]  /*64d0*/  F2FP.F16.E5M2.UNPACK_B R20, R34.reuse ;  /* 0x00000022ff14723e */ /* 0x080fe200020004ff */
[--C-:B------:R-:W-:Y:S01]  /*64e0*/  HADD2.F32 R3, -RZ, R32.reuse.H0_H0 ;  /* 0x20000020ff037230 */ /* 0x100fe20000004100 */
[----:B------:R-:W-:Y:S01]  /*64f0*/  F2FP.F16.E5M2.UNPACK_B R15, R34.H1 ;  /* 0x00000022ff0f723e */ /* 0x000fe200030004ff */
[----:B------:R-:W-:Y:S01]  /*6500*/  HADD2.F32 R72, -RZ, R32.H1_H1 ;  /* 0x30000020ff487230 */ /* 0x000fe20000004100 */
[-C--:B------:R-:W-:Y:S01]  /*6510*/  F2FP.F16.E5M2.UNPACK_B R14, R35.reuse ;  /* 0x00000023ff0e723e */ /* 0x080fe200020004ff */
[--C-:B------:R-:W-:Y:S01]  /*6520*/  HADD2.F32 R75, -RZ, R33.reuse.H0_H0 ;  /* 0x20000021ff4b7230 */ /* 0x100fe20000004100 */
[----:B------:R-:W-:Y:S01]  /*6530*/  F2FP.F16.E5M2.UNPACK_B R13, R35.H1 ;  /* 0x00000023ff0d723e */ /* 0x000fe200030004ff */
[----:B------:R-:W-:Y:S01]  /*6540*/  HADD2.F32 R76, -RZ, R33.H1_H1 ;  /* 0x30000021ff4c7230 */ /* 0x000fe20000004100 */
[----:B------:R-:W-:Y:S01]  /*6550*/  F2FP.F16.E5M2.UNPACK_B R28, R28.H1 ;  /* 0x0000001cff1c723e */ /* 0x000fe200030004ff */
[--C-:B------:R-:W-:Y:S01]  /*6560*/  HADD2.F32 R77, -RZ, R20.reuse.H0_H0 ;  /* 0x20000014ff4d7230 */ /* 0x100fe20000004100 */
[-C--:B------:R-:W-:Y:S01]  /*6570*/  F2FP.F16.E5M2.UNPACK_B R11, R29.reuse ;  /* 0x0000001dff0b723e */ /* 0x080fe200020004ff */
        /* <DEDUP_REMOVED lines=43> */
[----:B------:R-:W-:Y:S01]  /*6830*/  IADD3 R143, PT, PT, R143, 0xb0, RZ ;  /* 0x000000b08f8f7810 */ /* 0x000fe20007ffe0ff */
[----:B------:R-:W-:Y:S01]  /*6840*/  HADD2.F32 R100, -RZ, R6.H1_H1 ;  /* 0x30000006ff647230 */ /* 0x000fe20000004100 */
[----:B------:R-:W-:Y:S01]  /*6850*/  IADD3 R68, PT, PT, R68, 0x1, RZ ;  /* 0x0000000144447810 */ /* 0x000fe20007ffe0ff */
[--C-:B------:R-:W-:Y:S01]  /*6860*/  HADD2.F32 R101, -RZ, R5.reuse.H0_H0 ;  /* 0x20000005ff657230 */ /* 0x100fe20000004100 */
[----:B------:R-:W-:Y:S01]  /*6870*/  LOP3.LUT R143, R143, 0xfefffff8, RZ, 0xc0, !PT ;  /* 0xfefffff88f8f7812 */ /* 0x000fe200078ec0ff */
[----:B------:R-:W-:Y:S02]  /*6880*/  HADD2.F32 R102, -RZ, R5.H1_H1 ;  /* 0x30000005ff667230 */ /* 0x000fe40000004100 */
[--C-:B------:R-:W-:Y:S02]  /*6890*/  HADD2.F32 R103, -RZ, R4.reuse.H0_H0 ;  /* 0x20000004ff677230 */ /* 0x100fe40000004100 */
[----:B------:R-:W-:Y:S02]  /*68a0*/  HADD2.F32 R104, -RZ, R4.H1_H1 ;  /* 0x30000004ff687230 */ /* 0x000fe40000004100 */
[----:B------:R-:W1:Y:S01]  /*68b0*/  LDTM.x64 R4, tmem[UR4] ;  /* 0x00000004000479ee */ /* 0x000e620008340000 */
[----:B------:R-:W-:Y:S01]  /*68c0*/  NOP ;  /* 0x0000000000007918 */ /* 0x000fe20000000000 */
[----:B-1----:R1:W-:Y:S01]  /*68d0*/  SYNCS.ARRIVE.TRANS64.RED.A1T0 RZ, [R143+URZ], RZ ;  /* 0x000000ff8fff79a7 */ /* 0x0023e200081004ff */
[----:B------:R-:W-:Y:S02]  /*68e0*/  HADD2.F32 R2, -RZ, R2.H1_H1 ;  /* 0x30000002ff027230 */ /* 0x000fe40000004100 */
[--C-:B------:R-:W-:Y:S02]  /*68f0*/  HADD2.F32 R105, -RZ, R106.reuse.H0_H0 ;  /* 0x2000006aff697230 */ /* 0x100fe40000004100 */
        /* <DEDUP_REMOVED lines=9> */
[C---:B----4-:R-:W-:Y:S01]  /*6990*/  FMUL R4, R70.reuse, R4 ;  /* 0x0000000446047220 */ /* 0x050fe20000400000 */
[C---:B------:R-:W-:Y:S01]  /*69a0*/  FMUL R5, R70.reuse, R5 ;  /* 0x0000000546057220 */ /* 0x040fe20000400000 */
[C---:B------:R-:W-:Y:S01]  /*69b0*/  FMUL R8, R70.reuse, R8 ;  /* 0x0000000846087220 */ /* 0x040fe20000400000 */
[C---:B------:R-:W-:Y:S01]  /*69c0*/  FMUL R9, R70.reuse, R9 ;  /* 0x0000000946097220 */ /* 0x040fe20000400000 */
[C---:B------:R-:W-:Y:S01]  /*69d0*/  FFMA R4, R71.reuse, R0, R4 ;  /* 0x0000000047047223 */ /* 0x040fe20000000004 */
[C---:B------:R-:W-:Y:S01]  /*69e0*/  FFMA R5, R71.reuse, R2, R5 ;  /* 0x0000000247057223 */ /* 0x040fe20000000005 */
[C---:B------:R-:W-:Y:S01]  /*69f0*/  FMUL R12, R70.reuse, R12 ;  /* 0x0000000c460c7220 */ /* 0x040fe20000400000 */
[C---:B------:R-:W-:Y:S01]  /*6a00*/  FMUL R13, R70.reuse, R13 ;  /* 0x0000000d460d7220 */ /* 0x040fe20000400000 */
[C---:B------:R-:W-:Y:S01]  /*6a10*/  FMUL R0, R70.reuse, R16 ;  /* 0x0000001046007220 */ /* 0x040fe20000400000 */
[C---:B------:R-:W-:Y:S01]  /*6a20*/  FMUL R2, R70.reuse, R17 ;  /* 0x0000001146027220 */ /* 0x040fe20000400000 */
[C---:B------:R-:W-:Y:S01]  /*6a30*/  FMUL R17, R70.reuse, R24 ;  /* 0x0000001846117220 */ /* 0x040fe20000400000 */
[--C-:B------:R-:W-:Y:S02]  /*6a40*/  HADD2.F32 R125, -RZ, R126.reuse.H0_H0 ;  /* 0x2000007eff7d7230 */ /* 0x100fe40000004100 */
[C---:B------:R-:W-:Y:S01]  /*6a50*/  FMUL R6, R70.reuse, R6 ;  /* 0x0000000646067220 */ /* 0x040fe20000400000 */
[----:B------:R-:W-:Y:S02]  /*6a60*/  HADD2.F32 R126, -RZ, R126.H1_H1 ;  /* 0x3000007eff7e7230 */ /* 0x000fe40000004100 */
[C---:B------:R-:W-:Y:S01]  /*6a70*/  FMUL R7, R70.reuse, R7 ;  /* 0x0000000746077220 */ /* 0x040fe20000400000 */
[C---:B------:R-:W-:Y:S01]  /*6a80*/  FMUL R10, R70.reuse, R10 ;  /* 0x0000000a460a7220 */ /* 0x040fe20000400000 */
[C---:B------:R-:W-:Y:S01]  /*6a90*/  FFMA R6, R71.reuse, R3, R6 ;  /* 0x0000000347067223 */ /* 0x040fe20000000006 */
[C---:B------:R-:W-:Y:S01]  /*6aa0*/  FMUL R11, R70.reuse, R11 ;  /* 0x0000000b460b7220 */ /* 0x040fe20000400000 */
[C---:B------:R-:W-:Y:S01]  /*6ab0*/  FFMA R7, R71.reuse, R72, R7 ;  /* 0x0000004847077223 */ /* 0x040fe20000000007 */
[C---:B------:R-:W-:Y:S01]  /*6ac0*/  FFMA R8, R71.reuse, R73, R8 ;  /* 0x0000004947087223 */ /* 0x040fe20000000008 */
[C---:B------:R-:W-:Y:S01]  /*6ad0*/  FFMA R9, R71.reuse, R74, R9 ;  /* 0x0000004a47097223 */ /* 0x040fe20000000009 */
[C---:B------:R-:W-:Y:S01]  /*6ae0*/  FFMA R10, R71.reuse, R75, R10 ;  /* 0x0000004b470a7223 */ /* 0x040fe2000000000a */
[C---:B------:R-:W-:Y:S01]  /*6af0*/  FFMA R11, R71.reuse, R76, R11 ;  /* 0x0000004c470b7223 */ /* 0x040fe2000000000b */
[C---:B------:R-:W-:Y:S01]  /*6b00*/  FFMA R12, R71.reuse, R77, R12 ;  /* 0x0000004d470c7223 */ /* 0x040fe2000000000c */
[----:B------:R-:W-:Y:S01]  /*6b10*/  FFMA R13, R71, R78, R13 ;  /* 0x0000004e470d7223 */ /* 0x000fe2000000000d */
[----:B------:R-:W-:Y:S01]  /*6b20*/  F2FP.SATFINITE.E5M2.F32.PACK_AB_MERGE_C R76, R7, R6, RZ ;  /* 0x00000006074c723e */ /* 0x000fe200048060ff */
[--C-:B------:R-:W-:Y:S02]  /*6b30*/  HADD2.F32 R74, -RZ, R129.reuse.H0_H0 ;  /* 0x20000081ff4a7230 */ /* 0x100fe40000004100 */
[C---:B------:R-:W-:Y:S01]  /*6b40*/  FMUL R7, R70.reuse, R20 ;  /* 0x0000001446077220 */ /* 0x040fe20000400000 */
[----:B------:R-:W-:Y:S01]  /*6b50*/  HADD2.F32 R75, -RZ, R129.H1_H1 ;  /* 0x30000081ff4b7230 */ /* 0x000fe20000004100 */
[----:B------:R-:W-:Y:S01]  /*6b60*/  F2FP.SATFINITE.E5M2.F32.PACK_AB_MERGE_C R129, R11, R10, RZ ;  /* 0x0000000a0b81723e */ /* 0x000fe200048060ff */
        /* <DEDUP_REMOVED lines=12> */
[----:B------:R-:W-:Y:S01]  /*6c30*/  FFMA R3, R71, R83, R3 ;  /* 0x0000005347037223 */ /* 0x000fe20000000003 */
[C---:B------:R-:W-:Y:S01]  /*6c40*/  FMUL R25, R70.reuse, R32 ;  /* 0x0000002046197220 */ /* 0x040fe20000400000 */
[----:B------:R-:W-:Y:S01]  /*6c50*/  F2FP.SATFINITE.E5M2.F32.PACK_AB_MERGE_C R14, R15, R14, RZ ;  /* 0x0000000e0f0e723e */ /* 0x000fe200048060ff */
[C---:B------:R-:W-:Y:S01]  /*6c60*/  FMUL R6, R70.reuse, R19 ;  /* 0x0000001346067220 */ /* 0x040fe20000400000 */
[C---:B------:R-:W-:Y:S01]  /*6c70*/  FMUL R11, R70.reuse, R22 ;  /* 0x00000016460b7220 */ /* 0x040fe20000400000 */
[C---:B------:R-:W-:Y:S01]  /*6c80*/  FMUL R22, R70.reuse, R29 ;  /* 0x0000001d46167220 */ /* 0x040fe20000400000 */
[C---:B------:R-:W-:Y:S01]  /*6c90*/  FMUL R29, R70.reuse, R36 ;  /* 0x00000024461d7220 */ /* 0x040fe20000400000 */
[C---:B------:R-:W-:Y:S01]  /*6ca0*/  FFMA R6, R71.reuse, R84, R6 ;  /* 0x0000005447067223 */ /* 0x040fe20000000006 */
[C---:B------:R-:W-:Y:S01]  /*6cb0*/  FFMA R7, R71.reuse, R85, R7 ;  /* 0x0000005547077223 */ /* 0x040fe20000000007 */
[C---:B------:R-:W-:Y:S01]  /*6cc0*/  FFMA R10, R71.reuse, R86, R10 ;  /* 0x00000056470a7223 */ /* 0x040fe2000000000a */
[C---:B------:R-:W-:Y:S01]  /*6cd0*/  FFMA R11, R71.reuse, R87, R11 ;  /* 0x00000057470b7223 */ /* 0x040fe2000000000b */
[----:B------:R-:W-:Y:S01]  /*6ce0*/  FMUL R16, R70, R23 ;  /* 0x0000001746107220 */ /* 0x000fe20000400000 */
[----:B------:R-:W-:Y:S01]  /*6cf0*/  F2FP.SATFINITE.E5M2.F32.PACK_AB_MERGE_C R3, R6, R3, RZ ;  /* 0x000000030603723e */ /* 0x000fe200048060ff */
        /* <DEDUP_REMOVED lines=10> */
[----:B------:R-:W-:Y:S01]  /*6da0*/  FMUL R30, R70, R37 ;  /* 0x00000025461e7220 */ /* 0x000fe20000400000 */
[----:B------:R-:W-:Y:S01]  /*6db0*/  F2FP.SATFINITE.E5M2.F32.PACK_AB_MERGE_C R16, R10, R7, R16 ;  /* 0x000000070a10723e */ /* 0x000fe20004806010 */
        /* <DEDUP_REMOVED lines=23> */
[----:B------:R-:W-:Y:S01]  /*6f30*/  FFMA R31, R71, R103, R31 ;  /* 0x00000067471f7223 */ /* 0x000fe2000000001f */
[----:B------:R-:W-:Y:S01]  /*6f40*/  FMUL R45, R70, R52 ;  /* 0x00000034462d7220 */ /* 0x000fe20000400000 */
[----:B------:R-:W-:Y:S01]  /*6f50*/  F2FP.SATFINITE.E5M2.F32.PACK_AB_MERGE_C R19, R28, R27, RZ ;  /* 0x0000001b1c13723e */ /* 0x000fe200048060ff */
[C---:B------:R-:W-:Y:S01]  /*6f60*/  FMUL R52, R70.reuse, R59 ;  /* 0x0000003b46347220 */ /* 0x040fe20000400000 */
[C---:B------:R-:W-:Y:S01]  /*6f70*/  FMUL R59, R70.reuse, R66 ;  /* 0x00000042463b7220 */ /* 0x040fe20000400000 */
[----:B------:R-:W-:Y:S01]  /*6f80*/  F2FP.SATFINITE.E5M2.F32.PACK_AB_MERGE_C R66, R13, R12, R14 ;  /* 0x0000000c0d42723e */ /* 0x000fe2000480600e */
[----:B------:R-:W-:Y:S01]  /*6f90*/  FMUL R32, R70, R39 ;  /* 0x0000002746207220 */ /* 0x000fe20000400000 */
[--C-:B------:R-:W-:Y:S01]  /*6fa0*/  HADD2.F32 R107, -RZ, R108.reuse.H0_H0 ;  /* 0x2000006cff6b7230 */ /* 0x100fe20000004100 */
[----:B------:R-:W-:Y:S01]  /*6fb0*/  F2FP.SATFINITE.E5M2.F32.PACK_AB_MERGE_C R19, R26, R25, R19 ;  /* 0x000000191a13723e */ /* 0x000fe20004806013 */
[----:B------:R-:W-:Y:S02]  /*6fc0*/  HADD2.F32 R108, -RZ, R108.H1_H1 ;  /* 0x3000006cff6c7230 */ /* 0x000fe40000004100 */
[C---:B------:R-:W-:Y:S01]  /*6fd0*/  FFMA R32, R71.reuse, R104, R32 ;  /* 0x0000006847207223 */ /* 0x040fe20000000020 */
[C---:B------:R-:W-:Y:S01]  /*6fe0*/  FFMA R33, R71.reuse, R105, R33 ;  /* 0x0000006947217223 */ /* 0x040fe20000000021 */
[C---:B------:R-:W-:Y:S01]  /*6ff0*/  FFMA R34, R71.reuse, R106, R34 ;  /* 0x0000006a47227223 */ /* 0x040fe20000000022 */
[C---:B------:R-:W-:Y:S01]  /*7000*/  FMUL R35, R70.reuse, R42 ;  /* 0x0000002a46237220 */ /* 0x040fe20000400000 */
[----:B------:R-:W-:Y:S01]  /*7010*/  FMUL R42, R70, R49 ;  /* 0x00000031462a7220 */ /* 0x000fe20000400000 */
[----:B------:R-:W-:Y:S01]  /*7020*/  F2FP.SATFINITE.E5M2.F32.PACK_AB_MERGE_C R32, R32, R31, RZ ;  /* 0x0000001f2020723e */ /* 0x000fe200048060ff */
[C---:B------:R-:W-:Y:S01]  /*7030*/  FMUL R49, R70.reuse, R56 ;  /* 0x0000003846317220 */ /* 0x040fe20000400000 */
[C---:B------:R-:W-:Y:S01]  /*7040*/  FMUL R36, R70.reuse, R43 ;  /* 0x0000002b46247220 */ /* 0x040fe20000400000 */
[--C-:B------:R-:W-:Y:S02]  /*7050*/  HADD2.F32 R111, -RZ, R112.reuse.H0_H0 ;  /* 0x20000070ff6f7230 */ /* 0x100fe40000004100 */
[C---:B------:R-:W-:Y:S01]  /*7060*/  FFMA R35, R71.reuse, R107, R35 ;  /* 0x0000006b47237223 */ /* 0x040fe20000000023 */
[----:B------:R-:W-:Y:S02]  /*7070*/  HADD2.F32 R112, -RZ, R112.H1_H1 ;  /* 0x30000070ff707230 */ /* 0x000fe40000004100 */
[C---:B------:R-:W-:Y:S01]  /*7080*/  FMUL R39, R70.reuse, R46 ;  /* 0x0000002e46277220 */ /* 0x040fe20000400000 */
[C---:B------:R-:W-:Y:S01]  /*7090*/  FFMA R36, R71.reuse, R108, R36 ;  /* 0x0000006c47247223 */ /* 0x040fe20000000024 */
[C---:B------:R-:W-:Y:S01]  /*70a0*/  FMUL R40, R70.reuse, R47 ;  /* 0x0000002f46287220 */ /* 0x040fe20000400000 */
[C---:B------:R-:W-:Y:S01]  /*70b0*/  FFMA R37, R71.reuse, R109, R37 ;  /* 0x0000006d47257223 */ /* 0x040fe20000000025 */
[C---:B------:R-:W-:Y:S01]  /*70c0*/  FFMA R38, R71.reuse, R110, R38 ;  /* 0x0000006e47267223 */ /* 0x040fe20000000026 */
        /* <DEDUP_REMOVED lines=8> */
[C---:B------:R-:W-:Y:S01]  /*7150*/  FMUL R46, R70.reuse, R53 ;  /* 0x00000035462e7220 */ /* 0x040fe20000400000 */
[--C-:B------:R-:W-:Y:S02]  /*7160*/  HADD2.F32 R119, -RZ, R120.reuse.H0_H0 ;  /* 0x20000078ff777230 */ /* 0x100fe40000004100 */
[C---:B------:R-:W-:Y:S01]  /*7170*/  FMUL R50, R70.reuse, R57 ;  /* 0x0000003946327220 */ /* 0x040fe20000400000 */
[C---:B------:R-:W-:Y:S01]  /*7180*/  FMUL R51, R70.reuse, R58 ;  /* 0x0000003a46337220 */ /* 0x040fe20000400000 */
[C---:B------:R-:W-:Y:S01]  /*7190*/  FMUL R53, R70.reuse, R60 ;  /* 0x0000003c46357220 */ /* 0x040fe20000400000 */
[C---:B------:R-:W-:Y:S01]  /*71a0*/  FFMA R43, R71.reuse, R115, R43 ;  /* 0x00000073472b7223 */ /* 0x040fe2000000002b */
[----:B------:R-:W-:Y:S02]  /*71b0*/  HADD2.F32 R120, -RZ, R120.H1_H1 ;  /* 0x30000078ff787230 */ /* 0x000fe40000004100 */
[C---:B------:R-:W-:Y:S01]  /*71c0*/  FMUL R47, R70.reuse, R54 ;  /* 0x00000036462f7220 */ /* 0x040fe20000400000 */
[C---:B------:R-:W-:Y:S01]  /*71d0*/  FMUL R57, R70.reuse, R64 ;  /* 0x0000004046397220 */ /* 0x040fe20000400000 */
[C---:B------:R-:W-:Y:S01]  /*71e0*/  FMUL R58, R70.reuse, R65 ;  /* 0x00000041463a7220 */ /* 0x040fe20000400000 */
[C---:B------:R-:W-:Y:S01]  /*71f0*/  FMUL R60, R70.reuse, R67 ;  /* 0x00000043463c7220 */ /* 0x040fe20000400000 */
[----:B------:R-:W-:Y:S01]  /*7200*/  FFMA R44, R71, R116, R44 ;  /* 0x00000074472c7223 */ /* 0x000fe2000000002c */
[----:B------:R-:W-:Y:S01]  /*7210*/  FMUL R48, R70, R55 ;  /* 0x0000003746307220 */ /* 0x000fe20000400000 */
[----:B------:R-:W-:Y:S01]  /*7220*/  F2FP.SATFINITE.E5M2.F32.PACK_AB_MERGE_C R64, R5, R4, R76 ;  /* 0x000000040540723e */ /* 0x000fe2000480604c */
[----:B------:R-:W-:Y:S01]  /*7230*/  FFMA R45, R71, R117, R45 ;  /* 0x00000075472d7223 */ /* 0x000fe2000000002d */
[----:B------:R-:W-:Y:S01]  /*7240*/  F2FP.SATFINITE.E5M2.F32.PACK_AB_MERGE_C R65, R9, R8, R129 ;  /* 0x000000080941723e */ /* 0x000fe20004806081 */
[C---:B------:R-:W-:Y:S01]  /*7250*/  FFMA R46, R71.reuse, R118, R46 ;  /* 0x00000076472e7223 */ /* 0x040fe2000000002e */
[----:B------:R-:W-:Y:S01]  /*7260*/  F2FP.SATFINITE.E5M2.F32.PACK_AB_MERGE_C R67, R2, R0, R3 ;  /* 0x000000000243723e */ /* 0x000fe20004806003 */
[--C-:B------:R-:W-:Y:S02]  /*7270*/  HADD2.F32 R123, -RZ, R124.reuse.H0_H0 ;  /* 0x2000007cff7b7230 */ /* 0x100fe40000004100 */
[C---:B------:R-:W-:Y:S01]  /*7280*/  FFMA R47, R71.reuse, R119, R47 ;  /* 0x00000077472f7223 */ /* 0x040fe2000000002f */
[----:B------:R-:W-:Y:S02]  /*7290*/  HADD2.F32 R124, -RZ, R124.H1_H1 ;  /* 0x3000007cff7c7230 */ /* 0x000fe40000004100 */
[C---:B------:R-:W-:Y:S01]  /*72a0*/  FFMA R48, R71.reuse, R120, R48 ;  /* 0x0000007847307223 */ /* 0x040fe20000000030 */
[----:B------:R1:W-:Y:S01]  /*72b0*/  STS.128 [R140+UR44+0x2200], R64 ;  /* 0x002200408c007988 */ /* 0x0003e20008000c2c */
[C---:B------:R-:W-:Y:S01]  /*72c0*/  FFMA R49, R71.reuse, R121, R49 ;  /* 0x0000007947317223 */ /* 0x040fe20000000031 */
[C---:B------:R-:W-:Y:S01]  /*72d0*/  FFMA R50, R71.reuse, R122, R50 ;  /* 0x0000007a47327223 */ /* 0x040fe20000000032 */
[C---:B------:R-:W-:Y:S01]  /*72e0*/  FMUL R54, R70.reuse, R61 ;  /* 0x0000003d46367220 */ /* 0x040fe20000400000 */
[--C-:B------:R-:W-:Y:S02]  /*72f0*/  HADD2.F32 R127, -RZ, R128.reuse.H0_H0 ;  /* 0x20000080ff7f7230 */ /* 0x100fe40000004100 */
[C---:B------:R-:W-:Y:S01]  /*7300*/  FFMA R51, R71.reuse, R123, R51 ;  /* 0x0000007b47337223 */ /* 0x040fe20000000033 */
[----:B------:R-:W-:Y:S02]  /*7310*/  HADD2.F32 R128, -RZ, R128.H1_H1 ;  /* 0x30000080ff807230 */ /* 0x000fe40000004100 */
[----:B------:R-:W-:Y:S01]  /*7320*/  FMUL R55, R70, R62 ;  /* 0x0000003e46377220 */ /* 0x000fe20000400000 */
[----:B------:R1:W-:Y:S01]  /*7330*/  STS.128 [R150+0x2010], R16 ;  /* 0x0020101096007388 */ /* 0x0003e20000000c00 */
[----:B------:R-:W-:Y:S01]  /*7340*/  F2FP.SATFINITE.E5M2.F32.PACK_AB_MERGE_C R35, R36, R35, RZ ;  /* 0x000000232423723e */ /* 0x000fe200048060ff */
[C---:B------:R-:W-:Y:S01]  /*7350*/  FFMA R52, R71.reuse, R124, R52 ;  /* 0x0000007c47347223 */ /* 0x040fe20000000034 */
[----:B------:R-:W-:Y:S01]  /*7360*/  FMUL R56, R70, R63 ;  /* 0x0000003f46387220 */ /* 0x000fe20000400000 */
[C---:B------:R-:W-:Y:S01]  /*7370*/  FFMA R53, R71.reuse, R125, R53 ;  /* 0x0000007d47357223 */ /* 0x040fe20000000035 */
[C---:B------:R-:W-:Y:S01]  /*7380*/  FFMA R54, R71.reuse, R126, R54 ;  /* 0x0000007e47367223 */ /* 0x040fe20000000036 */
[C---:B------:R-:W-:Y:S01]  /*7390*/  FFMA R55, R71.reuse, R127, R55 ;  /* 0x0000007f47377223 */ /* 0x040fe20000000037 */
[C---:B------:R-:W-:Y:S01]  /*73a0*/  FFMA R56, R71.reuse, R128, R56 ;  /* 0x0000008047387223 */ /* 0x040fe20000000038 */
[----:B------:R-:W-:Y:S01]  /*73b0*/  F2FP.SATFINITE.E5M2.F32.PACK_AB_MERGE_C R39, R40, R39, RZ ;  /* 0x000000272827723e */ /* 0x000fe200048060ff */
[C---:B------:R-:W-:Y:S01]  /*73c0*/  FFMA R57, R71.reuse, R72, R57 ;  /* 0x0000004847397223 */ /* 0x040fe20000000039 */
[----:B------:R-:W-:Y:S01]  /*73d0*/  F2FP.SATFINITE.E5M2.F32.PACK_AB_MERGE_C R43, R44, R43, RZ ;  /* 0x0000002b2c2b723e */ /* 0x000fe200048060ff */
[C---:B------:R-:W-:Y:S01]  /*73e0*/  FFMA R58, R71.reuse, R73, R58 ;  /* 0x00000049473a7223 */ /* 0x040fe2000000003a */
[C---:B------:R-:W-:Y:S01]  /*73f0*/  FFMA R59, R71.reuse, R74, R59 ;  /* 0x0000004a473b7223 */ /* 0x040fe2000000003b */
[----:B------:R-:W-:Y:S01]  /*7400*/  F2FP.SATFINITE.E5M2.F32.PACK_AB_MERGE_C R33, R34, R33, R35 ;  /* 0x000000212221723e */ /* 0x000fe20004806023 */
[----:B------:R-:W-:Y:S01]  /*7410*/  FFMA R60, R71, R75, R60 ;  /* 0x0000004b473c7223 */ /* 0x000fe2000000003c */
[----:B------:R-:W-:Y:S02]  /*7420*/  F2FP.SATFINITE.E5M2.F32.PACK_AB_MERGE_C R32, R30, R29, R32 ;  /* 0x0000001d1e20723e */ /* 0x000fe40004806020 */
[----:B------:R-:W-:Y:S02]  /*7430*/  F2FP.SATFINITE.E5M2.F32.PACK_AB_MERGE_C R34, R38, R37, R39 ;  /* 0x000000252622723e */ /* 0x000fe40004806027 */
[----:B------:R-:W-:Y:S02]  /*7440*/  F2FP.SATFINITE.E5M2.F32.PACK_AB_MERGE_C R35, R42, R41, R43 ;  /* 0x000000292a23723e */ /* 0x000fe4000480602b */
[----:B------:R-:W-:Y:S02]  /*7450*/  F2FP.SATFINITE.E5M2.F32.PACK_AB_MERGE_C R51, R52, R51, RZ ;  /* 0x000000333433723e */ /* 0x000fe400048060ff */
[----:B------:R-:W-:Y:S01]  /*7460*/  F2FP.SATFINITE.E5M2.F32.PACK_AB_MERGE_C R48, R48, R47, RZ ;  /* 0x0000002f3030723e */ /* 0x000fe200048060ff */
[----:B------:R1:W-:Y:S01]  /*7470*/  STS.128 [R149+0x2020], R32 ;  /* 0x0020202095007388 */ /* 0x0003e20000000c00 */
[----:B------:R-:W-:Y:S02]  /*7480*/  F2FP.SATFINITE.E5M2.F32.PACK_AB_MERGE_C R55, R56, R55, RZ ;  /* 0x000000373837723e */ /* 0x000fe400048060ff */
[----:B------:R-:W-:Y:S02]  /*7490*/  F2FP.SATFINITE.E5M2.F32.PACK_AB_MERGE_C R59, R60, R59, RZ ;  /* 0x0000003b3c3b723e */ /* 0x000fe400048060ff */
[----:B------:R-:W-:Y:S02]  /*74a0*/  F2FP.SATFINITE.E5M2.F32.PACK_AB_MERGE_C R49, R50, R49, R51 ;  /* 0x000000313231723e */ /* 0x000fe40004806033 */
[----:B------:R-:W-:Y:S02]  /*74b0*/  F2FP.SATFINITE.E5M2.F32.PACK_AB_MERGE_C R48, R46, R45, R48 ;  /* 0x0000002d2e30723e */ /* 0x000fe40004806030 */
[----:B------:R-:W-:Y:S02]  /*74c0*/  F2FP.SATFINITE.E5M2.F32.PACK_AB_MERGE_C R50, R54, R53, R55 ;  /* 0x000000353632723e */ /* 0x000fe40004806037 */
[----:B------:R-:W-:Y:S05]  /*74d0*/  F2FP.SATFINITE.E5M2.F32.PACK_AB_MERGE_C R51, R58, R57, R59 ;  /* 0x000000393a33723e */ /* 0x000fea000480603b */
[----:B------:R1:W-:Y:S01]  /*74e0*/  STS.128 [R148+0x2030], R48 ;  /* 0x0020303094007388 */ /* 0x0003e20000000c00 */
[----:B------:R-:W-:Y:S01]  /*74f0*/  @!PT LDS RZ, [RZ] ;  /* 0x00000000fffff984 */ /* 0x000fe20000000800 */
[----:B------:R-:W-:Y:S01]  /*7500*/  @!PT LDS RZ, [RZ] ;  /* 0x00000000fffff984 */ /* 0x000fe20000000800 */
[----:B------:R-:W-:Y:S01]  /*7510*/  @!PT LDS RZ, [RZ] ;  /* 0x00000000fffff984 */ /* 0x000fe20000000800 */
[----:B------:R-:W-:Y:S01]  /*7520*/  @!PT LDS RZ, [RZ] ;  /* 0x00000000fffff984 */ /* 0x000fe20000000800 */
[----:B------:R3:W-:Y:S07]  /*7530*/  MEMBAR.ALL.CTA ;  /* 0x0000000000007992 */ /* 0x0007ee0000008000 */
[----:B---3--:R-:W3:Y:S02]  /*7540*/  FENCE.VIEW.ASYNC.S ;  /* 0x00000000000073c6 */ /* 0x008ee40000000000 */
[----:B---3--:R-:W-:Y:S06]  /*7550*/  BAR.SYNC.DEFER_BLOCKING 0x1, 0x80 ;  /* 0x0042000000007b1d */ /* 0x008fec0000010000 */
[----:B------:R-:W-:Y:S05]  /*7560*/  @P0 BRA `(.L_x_112) ;  /* 0x0000000000300947 */ /* 0x000fea0003800000 */
[----:B------:R-:W-:Y:S02]  /*7570*/  UIADD3 UR4, UPT, UPT, UR44, 0x2200, URZ ;  /* 0x000022002c047890 */ /* 0x000fe4000fffe0ff */
[----:B------:R-:W-:Y:S02]  /*7580*/  USHF.L.U32 UR9, UR45, 0x6, URZ ;  /* 0x000000062d097899 */ /* 0x000fe400080006ff */
[----:B------:R-:W-:Y:S02]  /*7590*/  USHF.L.U32 UR10, UR46, 0x7, URZ ;  /* 0x000000072e0a7899 */ /* 0x000fe400080006ff */
[----:B------:R-:W-:Y:S01]  /*75a0*/  MOV R151, UR4 ;  /* 0x0000000400977c02 */ /* 0x000fe20008000f00 */
[----:B------:R-:W-:Y:S01]  /*75b0*/  UIADD3 UR4, UP0, UPT, UR62, 0x680, URZ ;  /* 0x000006803e047890 */ /* 0x000fe2000ff1e0ff */
[----:B------:R-:W-:Y:S02]  /*75c0*/  UMOV UR11, UR36 ;  /* 0x00000024000b7c82 */ /* 0x000fe40008000000 */
[----:B------:R-:W-:Y:S01]  /*75d0*/  R2UR UR8, R151 ;  /* 0x00000000970872ca */ /* 0x000fe200000e0000 */
[----:B------:R-:W-:Y:S11]  /*75e0*/  UIADD3.X UR5, UPT, UPT, URZ, UR63, URZ, UP0, !UPT ;  /* 0x0000003fff057290 */ /* 0x000ff600087fe4ff */
[----:B------:R-:W-:Y:S01]  /*75f0*/  @!UPT UIADD3 URZ, UPT, UPT, URZ, URZ, URZ ;  /* 0x000000fffffff290 */ /* 0x000fe2000fffe0ff */
[----:B------:R3:W-:Y:S01]  /*7600*/  UTMASTG.3D [UR8], [UR4] ;  /* 0x00000008040073b5 */ /* 0x0007e20008010000 */
[----:B------:R0:W-:Y:S01]  /*7610*/  UTMACMDFLUSH ;  /* 0x00000000000079b7 */ /* 0x0001e20000000000 */
[----:B---3--:R-:W-:Y:S04]  /*7620*/  DEPBAR.LE SB0, 0x0 ;  /* 0x000080000000791a */ /* 0x008fe80000000000 */
.L_x_112:
[----:B------:R-:W-:Y:S05]  /*7630*/  BSYNC.RECONVERGENT B0 ;  /* 0x0000000000007941 */ /* 0x000fea0003800200 */
.L_x_111:
[----:B------:R-:W-:Y:S01]  /*7640*/  BAR.SYNC.DEFER_BLOCKING 0x1, 0x80 ;  /* 0x0042000000007b1d */ /* 0x000fe20000010000 */
[----:B------:R-:W-:Y:S01]  /*7650*/  ISETP.NE.AND P0, PT, R144, 0x2, PT ;  /* 0x000000029000780c */ /* 0x000fe20003f05270 */
[----:B------:R-:W-:Y:S01]  /*7660*/  UISETP.NE.AND UP0, UPT, UR47, URZ, UPT ;  /* 0x000000ff2f00728c */ /* 0x000fe2000bf05270 */
[----:B------:R-:W-:Y:S01]  /*7670*/  ISETP.NE.AND P1, PT, R68, 0x4, PT ;  /* 0x000000044400780c */ /* 0x000fe20003f25270 */
[----:B------:R-:W-:Y:S01]  /*7680*/  UIADD3 UR45, UPT, UPT, UR37, UR55, URZ ;  /* 0x00000037252d7290 */ /* 0x000fe2000fffe0ff */
[----:B------:R-:W-:Y:S01]  /*7690*/  SEL R2, RZ, 0x1, P0 ;  /* 0x00000001ff027807 */ /* 0x000fe20000000000 */
[----:B------:R-:W-:Y:S01]  /*76a0*/  UIADD3 UR46, UPT, UPT, UR38, UR58, URZ ;  /* 0x0000003a262e7290 */ /* 0x000fe2000fffe0ff */
[----:B------:R-:W-:Y:S02]  /*76b0*/  SEL R0, RZ, 0x1, P1 ;  /* 0x00000001ff007807 */ /* 0x000fe40000800000 */
[----:B------:R-:W-:Y:S02]  /*76c0*/  LOP3.LUT R146, R146, R2, RZ, 0x3c, !PT ;  /* 0x0000000292927212 */ /* 0x000fe400078e3cff */
[----:B------:R-:W-:Y:S02]  /*76d0*/  LOP3.LUT R147, R147, R0, RZ, 0x3c, !PT ;  /* 0x0000000093937212 */ /* 0x000fe400078e3cff */
[----:B------:R-:W-:Y:S02]  /*76e0*/  SEL R144, R144, RZ, P0 ;  /* 0x000000ff90907207 */ /* 0x000fe40000000000 */
[----:B------:R-:W-:Y:S01]  /*76f0*/  SEL R68, R68, RZ, P1 ;  /* 0x000000ff44447207 */ /* 0x000fe20000800000 */
[----:B------:R-:W-:Y:S01]  /*7700*/  UMOV UR36, UR54 ;  /* 0x0000003600247c82 */ /* 0x000fe20008000000 */
[----:B------:R-:W-:Y:S05]  /*7710*/  BRA.U UP0, `(.L_x_113) ;  /* 0xffffffdd001c7547 */ /* 0x000fea000b83ffff */
[----:B------:R-:W-:Y:S05]  /*7720*/  EXIT ;  /* 0x000000000000794d */ /* 0x000fea0003800000 */
.L_x_24:
[----:B-1----:R1:W2:Y:S02]  /*7730*/  SYNCS.PHASECHK.TRANS64.TRYWAIT P0, [R0+URZ+0xe0], R2 ;  /* 0x0000e002000075a7 */ /* 0x0022a400080011ff */
[----:B--2---:R-:W-:Y:S05]  /*7740*/  @!P0 NANOSLEEP.SYNCS 0x989680 ;  /* 0x009896800000895d */ /* 0x004fea0003900000 */
[----:B------:R-:W2:Y:S02]  /*7750*/  @!P0 SYNCS.PHASECHK.TRANS64 P0, [R0+URZ+0xe0], R2 ;  /* 0x0000e002000085a7 */ /* 0x000ea400080010ff */
[----:B--2---:R-:W-:Y:S05]  /*7760*/  @!P0 BRA `(.L_x_24) ;  /* 0xfffffffc00f08947 */ /* 0x004fea000383ffff */
[----:B------:R-:W-:Y:S05]  /*7770*/  BRA `(.L_x_114) ;  /* 0xffffffa000b87947 */ /* 0x000fea000383ffff */
.L_x_27:
[----:B-1----:R-:W-:-:S07]  /*7780*/  MOV R0, UR33 ;  /* 0x0000002100007c02 */ /* 0x002fce0008000f00 */
.L_x_115:
[----:B-1----:R1:W2:Y:S02]  /*7790*/  SYNCS.PHASECHK.TRANS64.TRYWAIT P0, [R0+URZ+0x28], R3 ;  /* 0x00002803000075a7 */ /* 0x0022a400080011ff */
[----:B--2---:R-:W-:Y:S05]  /*77a0*/  @!P0 NANOSLEEP.SYNCS 0x989680 ;  /* 0x009896800000895d */ /* 0x004fea0003900000 */
[----:B------:R-:W2:Y:S02]  /*77b0*/  @!P0 SYNCS.PHASECHK.TRANS64 P0, [R0+URZ+0x28], R3 ;  /* 0x00002803000085a7 */ /* 0x000ea400080010ff */
[----:B--2---:R-:W-:Y:S05]  /*77c0*/  @!P0 BRA `(.L_x_115) ;  /* 0xfffffffc00f08947 */ /* 0x004fea000383ffff */
[----:B------:R-:W-:Y:S05]  /*77d0*/  BRA `(.L_x_26) ;  /* 0xffffffa400087947 */ /* 0x000fea000383ffff */
.L_x_34:
[----:B-1----:R-:W-:-:S07]  /*77e0*/  MOV R0, UR17 ;  /* 0x0000001100007c02 */ /* 0x002fce0008000f00 */
.L_x_116:
[----:B-1----:R1:W2:Y:S02]  /*77f0*/  SYNCS.PHASECHK.TRANS64.TRYWAIT P0, [R0+URZ+0x28], R3 ;  /* 0x00002803000075a7 */ /* 0x0022a400080011ff */
[----:B--2---:R-:W-:Y:S05]  /*7800*/  @!P0 NANOSLEEP.SYNCS 0x989680 ;  /* 0x009896800000895d */ /* 0x004fea0003900000 */
[----:B------:R-:W2:Y:S02]  /*7810*/  @!P0 SYNCS.PHASECHK.TRANS64 P0, [R0+URZ+0x28], R3 ;  /* 0x00002803000085a7 */ /* 0x000ea400080010ff */
[----:B--2---:R-:W-:Y:S05]  /*7820*/  @!P0 BRA `(.L_x_116) ;  /* 0xfffffffc00f08947 */ /* 0x004fea000383ffff */
[----:B------:R-:W-:Y:S05]  /*7830*/  BRA `(.L_x_33) ;  /* 0xffffffa400c87947 */ /* 0x000fea000383ffff */
.L_x_39:
[----:B-1----:R1:W2:Y:S02]  /*7840*/  SYNCS.PHASECHK.TRANS64.TRYWAIT P0, [R3+URZ+0x70], R0 ;  /* 0x00007000030075a7 */ /* 0x0022a400080011ff */
[----:B--2---:R-:W-:Y:S05]  /*7850*/  @!P0 NANOSLEEP.SYNCS 0x989680 ;  /* 0x009896800000895d */ /* 0x004fea0003900000 */
[----:B------:R-:W2:Y:S02]  /*7860*/  @!P0 SYNCS.PHASECHK.TRANS64 P0, [R3+URZ+0x70], R0 ;  /* 0x00007000030085a7 */ /* 0x000ea400080010ff */
[----:B--2---:R-:W-:Y:S05]  /*7870*/  @!P0 BRA `(.L_x_39) ;  /* 0xfffffffc00f08947 */ /* 0x004fea000383ffff */
[----:B------:R-:W-:Y:S05]  /*7880*/  BRA `(.L_x_117) ;  /* 0xffffffa8006c7947 */ /* 0x000fea000383ffff */
.L_x_43:
[----:B------:R-:W-:-:S07]  /*7890*/  MOV R0, UR4 ;  /* 0x0000000400007c02 */ /* 0x000fce0008000f00 */
.L_x_118:
[----:B-1----:R1:W2:Y:S02]  /*78a0*/  SYNCS.PHASECHK.TRANS64.TRYWAIT P0, [R0+URZ], R2 ;  /* 0x00000002000075a7 */ /* 0x0022a400080011ff */
[----:B--2---:R-:W-:Y:S05]  /*78b0*/  @!P0 NANOSLEEP.SYNCS 0x989680 ;  /* 0x009896800000895d */ /* 0x004fea0003900000 */
[----:B------:R-:W2:Y:S02]  /*78c0*/  @!P0 SYNCS.PHASECHK.TRANS64 P0, [R0+URZ], R2 ;  /* 0x00000002000085a7 */ /* 0x000ea400080010ff */
[----:B--2---:R-:W-:Y:S05]  /*78d0*/  @!P0 BRA `(.L_x_118) ;  /* 0xfffffffc00f08947 */ /* 0x004fea000383ffff */
[----:B------:R-:W-:Y:S05]  /*78e0*/  BRA `(.L_x_119) ;  /* 0xffffffb000107947 */ /* 0x000fea000383ffff */
.L_x_44:
[----:B------:R-:W-:-:S07]  /*78f0*/  MOV R0, UR5 ;  /* 0x0000000500007c02 */ /* 0x000fce0008000f00 */
.L_x_120:
[----:B-1----:R1:W2:Y:S02]  /*7900*/  SYNCS.PHASECHK.TRANS64.TRYWAIT P0, [R0+URZ], R3 ;  /* 0x00000003000075a7 */ /* 0x0022a400080011ff */
[----:B--2---:R-:W-:Y:S05]  /*7910*/  @!P0 NANOSLEEP.SYNCS 0x989680 ;  /* 0x009896800000895d */ /* 0x004fea0003900000 */
[----:B------:R-:W2:Y:S02]  /*7920*/  @!P0 SYNCS.PHASECHK.TRANS64 P0, [R0+URZ], R3 ;  /* 0x00000003000085a7 */ /* 0x000ea400080010ff */
[----:B--2---:R-:W-:Y:S05]  /*7930*/  @!P0 BRA `(.L_x_120) ;  /* 0xfffffffc00f08947 */ /* 0x004fea000383ffff */
[----:B------:R-:W-:Y:S05]  /*7940*/  BRA `(.L_x_121) ;  /* 0xffffffb0001c7947 */ /* 0x000fea000383ffff */
.L_x_45:
[----:B------:R-:W-:-:S07]  /*7950*/  MOV R0, UR5 ;  /* 0x0000000500007c02 */ /* 0x000fce0008000f00 */
.L_x_122:
[----:B-1----:R1:W2:Y:S02]  /*7960*/  SYNCS.PHASECHK.TRANS64.TRYWAIT P0, [R0+URZ], R3 ;  /* 0x00000003000075a7 */ /* 0x0022a400080011ff */
[----:B--2---:R-:W-:Y:S05]  /*7970*/  @!P0 NANOSLEEP.SYNCS 0x989680 ;  /* 0x009896800000895d */ /* 0x004fea0003900000 */
[----:B------:R-:W2:Y:S02]  /*7980*/  @!P0 SYNCS.PHASECHK.TRANS64 P0, [R0+URZ], R3 ;  /* 0x00000003000085a7 */ /* 0x000ea400080010ff */
[----:B--2---:R-:W-:Y:S05]  /*7990*/  @!P0 BRA `(.L_x_122) ;  /* 0xfffffffc00f08947 */ /* 0x004fea000383ffff */
[----:B------:R-:W-:Y:S05]  /*79a0*/  BRA `(.L_x_123) ;  /* 0xffffffb000287947 */ /* 0x000fea000383ffff */
.L_x_46:
[----:B------:R-:W-:-:S07]  /*79b0*/  MOV R0, UR5 ;  /* 0x0000000500007c02 */ /* 0x000fce0008000f00 */
.L_x_124:
[----:B-1----:R1:W2:Y:S02]  /*79c0*/  SYNCS.PHASECHK.TRANS64.TRYWAIT P0, [R0+URZ], R3 ;  /* 0x00000003000075a7 */ /* 0x0022a400080011ff */
[----:B--2---:R-:W-:Y:S05]  /*79d0*/  @!P0 NANOSLEEP.SYNCS 0x989680 ;  /* 0x009896800000895d */ /* 0x004fea0003900000 */
[----:B------:R-:W2:Y:S02]  /*79e0*/  @!P0 SYNCS.PHASECHK.TRANS64 P0, [R0+URZ], R3 ;  /* 0x00000003000085a7 */ /* 0x000ea400080010ff */
[----:B--2---:R-:W-:Y:S05]  /*79f0*/  @!P0 BRA `(.L_x_124) ;  /* 0xfffffffc00f08947 */ /* 0x004fea000383ffff */
[----:B------:R-:W-:Y:S05]  /*7a00*/  BRA `(.L_x_125) ;  /* 0xffffffb000347947 */ /* 0x000fea000383ffff */
.L_x_49:
[----:B-1----:R1:W2:Y:S02]  /*7a10*/  SYNCS.PHASECHK.TRANS64.TRYWAIT P0, [R2+URZ+0xd0], R4 ;  /* 0x0000d004020075a7 */ /* 0x0022a400080011ff */
[----:B--2---:R-:W-:Y:S05]  /*7a20*/  @!P0 NANOSLEEP.SYNCS 0x989680 ;  /* 0x009896800000895d */ /* 0x004fea0003900000 */
[----:B------:R-:W2:Y:S02]  /*7a30*/  @!P0 SYNCS.PHASECHK.TRANS64 P0, [R2+URZ+0xd0], R4 ;  /* 0x0000d004020085a7 */ /* 0x000ea400080010ff */
[----:B--2---:R-:W-:Y:S05]  /*7a40*/  @!P0 BRA `(.L_x_49) ;  /* 0xfffffffc00f08947 */ /* 0x004fea000383ffff */
[----:B------:R-:W-:Y:S05]  /*7a50*/  BRA `(.L_x_126) ;  /* 0xffffffb000987947 */ /* 0x000fea000383ffff */
.L_x_50:
[----:B------:R-:W-:-:S07]  /*7a60*/  MOV R2, UR4 ;  /* 0x0000000400027c02 */ /* 0x000fce0008000f00 */
.L_x_127:
[----:B-1----:R1:W2:Y:S02]  /*7a70*/  SYNCS.PHASECHK.TRANS64.TRYWAIT P0, [R2+URZ+0x80], R5 ;  /* 0x00008005020075a7 */ /* 0x0022a400080011ff */
[----:B--2---:R-:W-:Y:S05]  /*7a80*/  @!P0 NANOSLEEP.SYNCS 0x989680 ;  /* 0x009896800000895d */ /* 0x004fea0003900000 */
[----:B------:R-:W2:Y:S02]  /*7a90*/  @!P0 SYNCS.PHASECHK.TRANS64 P0, [R2+URZ+0x80], R5 ;  /* 0x00008005020085a7 */ /* 0x000ea400080010ff */
[----:B--2---:R-:W-:Y:S05]  /*7aa0*/  @!P0 BRA `(.L_x_127) ;  /* 0xfffffffc00f08947 */ /* 0x004fea000383ffff */
[----:B------:R-:W-:Y:S05]  /*7ab0*/  BRA `(.L_x_128) ;  /* 0xffffffb000a87947 */ /* 0x000fea000383ffff */
.L_x_51:
[----:B-1----:R1:W2:Y:S02]  /*7ac0*/  SYNCS.PHASECHK.TRANS64.TRYWAIT P1, [R2+URZ+0x70], R4 ;  /* 0x00007004020075a7 */ /* 0x0022a400080211ff */
[----:B--2---:R-:W-:Y:S05]  /*7ad0*/  @!P1 NANOSLEEP.SYNCS 0x989680 ;  /* 0x009896800000995d */ /* 0x004fea0003900000 */
[----:B------:R-:W2:Y:S02]  /*7ae0*/  @!P1 SYNCS.PHASECHK.TRANS64 P1, [R2+URZ+0x70], R4 ;  /* 0x00007004020095a7 */ /* 0x000ea400080210ff */
[----:B--2---:R-:W-:Y:S05]  /*7af0*/  @!P1 BRA `(.L_x_51) ;  /* 0xfffffffc00f09947 */ /* 0x004fea000383ffff */
[----:B------:R-:W-:Y:S05]  /*7b00*/  BRA `(.L_x_129) ;  /* 0xffffffb000d87947 */ /* 0x000fea000383ffff */
.L_x_54:
[----:B------:R-:W-:-:S07]  /*7b10*/  MOV R0, UR4 ;  /* 0x0000000400007c02 */ /* 0x000fce0008000f00 */
.L_x_130:
[----:B-1----:R1:W2:Y:S02]  /*7b20*/  SYNCS.PHASECHK.TRANS64.TRYWAIT P0, [R0+URZ+0x80], R2 ;  /* 0x00008002000075a7 */ /* 0x0022a400080011ff */
[----:B--2---:R-:W-:Y:S05]  /*7b30*/  @!P0 NANOSLEEP.SYNCS 0x989680 ;  /* 0x009896800000895d */ /* 0x004fea0003900000 */
[----:B------:R-:W2:Y:S02]  /*7b40*/  @!P0 SYNCS.PHASECHK.TRANS64 P0, [R0+URZ+0x80], R2 ;  /* 0x00008002000085a7 */ /* 0x000ea400080010ff */
[----:B--2---:R-:W-:Y:S05]  /*7b50*/  @!P0 BRA `(.L_x_130) ;  /* 0xfffffffc00f08947 */ /* 0x004fea000383ffff */
[----:B------:R-:W-:Y:S05]  /*7b60*/  BRA `(.L_x_53) ;  /* 0xffffffb4002c7947 */ /* 0x000fea000383ffff */
.L_x_63:
[----:B-1----:R-:W-:-:S04]  /*7b70*/  MOV R5, UR5 ;  /* 0x0000000500057c02 */ /* 0x002fc80008000f00 */
[----:B------:R1:W2:Y:S03]  /*7b80*/  SYNCS.PHASECHK.TRANS64.TRYWAIT P0, [R5+URZ+0x8], R6 ;  /* 0x00000806050075a7 */ /* 0x0002a600080011ff */
[----:B--2---:R-:W-:Y:S05]  /*7b90*/  @!P0 NANOSLEEP.SYNCS 0x989680 ;  /* 0x009896800000895d */ /* 0x004fea0003900000 */
[----:B------:R-:W2:Y:S02]  /*7ba0*/  @!P0 SYNCS.PHASECHK.TRANS64 P0, [R5+URZ+0x8], R6 ;  /* 0x00000806050085a7 */ /* 0x000ea400080010ff */
[----:B--2---:R-:W-:Y:S05]  /*7bb0*/  @!P0 BRA `(.L_x_63) ;  /* 0xfffffffc00ec8947 */ /* 0x004fea000383ffff */
[----:B------:R-:W-:Y:S05]  /*7bc0*/  BRA `(.L_x_62) ;  /* 0xffffffb400e47947 */ /* 0x000fea000383ffff */
.L_x_65:
[----:B------:R-:W-:Y:S01]  /*7bd0*/  BSSY B0, `(.L_x_131) ;  /* 0x0000006000007945 */ /* 0x000fe20003800000 */
[----:B------:R-:W-:-:S07]  /*7be0*/  MOV R15, 0xffffffff ;  /* 0xffffffff000f7802 */ /* 0x000fce0000000f00 */
[----:B-1---5:R-:W-:Y:S05]  /*7bf0*/  WARPSYNC.COLLECTIVE R15, `(.L_x_132) ;  /* 0x000000000f0c7348 */ /* 0x022fea0003c00000 */
[----:B------:R-:W-:Y:S02]  /*7c00*/  ELECT P6, UR79, PT ;  /* 0x00000000004f782f */ /* 0x000fe400038c0000 */
[----:B------:R-:W-:Y:S01]  /*7c10*/  MOV R14, UR79 ;  /* 0x0000004f000e7c02 */ /* 0x000fe20008000f00 */
[----:B-1---5:R-:W-:Y:S10]  /*7c20*/  ENDCOLLECTIVE ;  /* 0x000000000000791b */ /* 0x022ff40003800000 */
.L_x_132:
[----:B------:R-:W-:Y:S05]  /*7c30*/  BSYNC B0 ;  /* 0x0000000000007941 */ /* 0x000fea0003800000 */
.L_x_131:
[----:B------:R-:W-:Y:S01]  /*7c40*/  PLOP3.LUT P0, PT, P6, PT, PT, 0x80, 0x8 ;  /* 0x000000000008781c */ /* 0x000fe2000370f070 */
[----:B------:R-:W-:-:S12]  /*7c50*/  BRA `(.L_x_133) ;  /* 0xffffffb800107947 */ /* 0x000fd8000383ffff */
.L_x_67:
[----:B-1----:R-:W-:-:S04]  /*7c60*/  MOV R0, UR5 ;  /* 0x0000000500007c02 */ /* 0x002fc80008000f00 */
[----:B------:R1:W2:Y:S03]  /*7c70*/  SYNCS.PHASECHK.TRANS64.TRYWAIT P0, [R0+URZ+0x8], R4 ;  /* 0x00000804000075a7 */ /* 0x0002a600080011ff */
[----:B--2---:R-:W-:Y:S05]  /*7c80*/  @!P0 NANOSLEEP.SYNCS 0x989680 ;  /* 0x009896800000895d */ /* 0x004fea0003900000 */
[----:B------:R-:W2:Y:S02]  /*7c90*/  @!P0 SYNCS.PHASECHK.TRANS64 P0, [R0+URZ+0x8], R4 ;  /* 0x00000804000085a7 */ /* 0x000ea400080010ff */
[----:B--2---:R-:W-:Y:S05]  /*7ca0*/  @!P0 BRA `(.L_x_67) ;  /* 0xfffffffc00ec8947 */ /* 0x004fea000383ffff */
[----:B------:R-:W-:Y:S05]  /*7cb0*/  BRA `(.L_x_66) ;  /* 0xffffffb800147947 */ /* 0x000fea000383ffff */
.L_x_68:
[----:B-1----:R1:W2:Y:S02]  /*7cc0*/  SYNCS.PHASECHK.TRANS64.TRYWAIT P0, [R0+URZ+0x70], R4 ;  /* 0x00007004000075a7 */ /* 0x0022a400080011ff */
[----:B--2---:R-:W-:Y:S05]  /*7cd0*/  @!P0 NANOSLEEP.SYNCS 0x989680 ;  /* 0x009896800000895d */ /* 0x004fea0003900000 */
[----:B------:R-:W2:Y:S02]  /*7ce0*/  @!P0 SYNCS.PHASECHK.TRANS64 P0, [R0+URZ+0x70], R4 ;  /* 0x00007004000085a7 */ /* 0x000ea400080010ff */
[----:B--2---:R-:W-:Y:S05]  /*7cf0*/  @!P0 BRA `(.L_x_68) ;  /* 0xfffffffc00f08947 */ /* 0x004fea000383ffff */
[----:B------:R-:W-:Y:S05]  /*7d00*/  BRA `(.L_x_134) ;  /* 0xffffffbc00007947 */ /* 0x000fea000383ffff */
.L_x_70:
[----:B------:R-:W-:-:S07]  /*7d10*/  MOV R0, UR31 ;  /* 0x0000001f00007c02 */ /* 0x000fce0008000f00 */
.L_x_135:
[----:B-1----:R1:W2:Y:S02]  /*7d20*/  SYNCS.PHASECHK.TRANS64.TRYWAIT P0, [R0+URZ+0xb0], R4 ;  /* 0x0000b004000075a7 */ /* 0x0022a400080011ff */
[----:B--2---:R-:W-:Y:S05]  /*7d30*/  @!P0 NANOSLEEP.SYNCS 0x989680 ;  /* 0x009896800000895d */ /* 0x004fea0003900000 */
[----:B------:R-:W2:Y:S02]  /*7d40*/  @!P0 SYNCS.PHASECHK.TRANS64 P0, [R0+URZ+0xb0], R4 ;  /* 0x0000b004000085a7 */ /* 0x000ea400080010ff */
[----:B--2---:R-:W-:Y:S05]  /*7d50*/  @!P0 BRA `(.L_x_135) ;  /* 0xfffffffc00f08947 */ /* 0x004fea000383ffff */
[----:B------:R-:W-:Y:S05]  /*7d60*/  BRA `(.L_x_136) ;  /* 0xffffffbc004c7947 */ /* 0x000fea000383ffff */
.L_x_73:
[----:B------:R-:W-:Y:S07]  /*7d70*/  MOV R0, UR5 ;  /* 0x0000000500007c02 */ /* 0x000fee0008000f00 */
.L_x_137:
[----:B-1----:R1:W2:Y:S02]  /*7d80*/  SYNCS.PHASECHK.TRANS64.TRYWAIT P0, [R0+URZ], R4 ;  /* 0x00000004000075a7 */ /* 0x0022a400080011ff */
[----:B--2---:R-:W-:Y:S05]  /*7d90*/  @!P0 NANOSLEEP.SYNCS 0x989680 ;  /* 0x009896800000895d */ /* 0x004fea0003900000 */
[----:B------:R-:W2:Y:S02]  /*7da0*/  @!P0 SYNCS.PHASECHK.TRANS64 P0, [R0+URZ], R4 ;  /* 0x00000004000085a7 */ /* 0x000ea400080010ff */
[----:B--2---:R-:W-:Y:S05]  /*7db0*/  @!P0 BRA `(.L_x_137) ;  /* 0xfffffffc00f08947 */ /* 0x004fea000383ffff */
[----:B------:R-:W-:Y:S05]  /*7dc0*/  BRA `(.L_x_72) ;  /* 0xffffffbc00607947 */ /* 0x000fea000383ffff */
.L_x_77:
[----:B-1----:R-:W-:-:S07]  /*7dd0*/  MOV R0, UR4 ;  /* 0x0000000400007c02 */ /* 0x002fce0008000f00 */
.L_x_138:
[----:B-1----:R1:W2:Y:S02]  /*7de0*/  SYNCS.PHASECHK.TRANS64.TRYWAIT P0, [R0+URZ], R2 ;  /* 0x00000002000075a7 */ /* 0x0022a400080011ff */
[----:B--2---:R-:W-:Y:S05]  /*7df0*/  @!P0 NANOSLEEP.SYNCS 0x989680 ;  /* 0x009896800000895d */ /* 0x004fea0003900000 */
[----:B------:R-:W2:Y:S02]  /*7e00*/  @!P0 SYNCS.PHASECHK.TRANS64 P0, [R0+URZ], R2 ;  /* 0x00000002000085a7 */ /* 0x000ea400080010ff */
[----:B--2---:R-:W-:Y:S05]  /*7e10*/  @!P0 BRA `(.L_x_138) ;  /* 0xfffffffc00f08947 */ /* 0x004fea000383ffff */
[----:B------:R-:W-:Y:S05]  /*7e20*/  BRA `(.L_x_139) ;  /* 0xffffffc000547947 */ /* 0x000fea000383ffff */
.L_x_78:
[----:B------:R-:W-:-:S07]  /*7e30*/  MOV R0, UR5 ;  /* 0x0000000500007c02 */ /* 0x000fce0008000f00 */
.L_x_140:
[----:B-1----:R1:W2:Y:S02]  /*7e40*/  SYNCS.PHASECHK.TRANS64.TRYWAIT P0, [R0+URZ], R3 ;  /* 0x00000003000075a7 */ /* 0x0022a400080011ff */
[----:B--2---:R-:W-:Y:S05]  /*7e50*/  @!P0 NANOSLEEP.SYNCS 0x989680 ;  /* 0x009896800000895d */ /* 0x004fea0003900000 */
[----:B------:R-:W2:Y:S02]  /*7e60*/  @!P0 SYNCS.PHASECHK.TRANS64 P0, [R0+URZ], R3 ;  /* 0x00000003000085a7 */ /* 0x000ea400080010ff */
[----:B--2---:R-:W-:Y:S05]  /*7e70*/  @!P0 BRA `(.L_x_140) ;  /* 0xfffffffc00f08947 */ /* 0x004fea000383ffff */
[----:B------:R-:W-:Y:S05]  /*7e80*/  BRA `(.L_x_141) ;  /* 0xffffffc000607947 */ /* 0x000fea000383ffff */
.L_x_79:
[----:B------:R-:W-:-:S07]  /*7e90*/  MOV R0, UR5 ;  /* 0x0000000500007c02 */ /* 0x000fce0008000f00 */
.L_x_142:
[----:B-1----:R1:W2:Y:S02]  /*7ea0*/  SYNCS.PHASECHK.TRANS64.TRYWAIT P0, [R0+URZ], R3 ;  /* 0x00000003000075a7 */ /* 0x0022a400080011ff */
[----:B--2---:R-:W-:Y:S05]  /*7eb0*/  @!P0 NANOSLEEP.SYNCS 0x989680 ;  /* 0x009896800000895d */ /* 0x004fea0003900000 */
[----:B------:R-:W2:Y:S02]  /*7ec0*/  @!P0 SYNCS.PHASECHK.TRANS64 P0, [R0+URZ], R3 ;  /* 0x00000003000085a7 */ /* 0x000ea400080010ff */
[----:B--2---:R-:W-:Y:S05]  /*7ed0*/  @!P0 BRA `(.L_x_142) ;  /* 0xfffffffc00f08947 */ /* 0x004fea000383ffff */
[----:B------:R-:W-:Y:S05]  /*7ee0*/  BRA `(.L_x_143) ;  /* 0xffffffc0006c7947 */ /* 0x000fea000383ffff */
.L_x_82:
[----:B------:R-:W-:-:S07]  /*7ef0*/  MOV R0, UR26 ;  /* 0x0000001a00007c02 */ /* 0x000fce0008000f00 */
.L_x_144:
[----:B-1----:R1:W2:Y:S02]  /*7f00*/  SYNCS.PHASECHK.TRANS64.TRYWAIT P1, [R0+URZ+0xf0], R2 ;  /* 0x0000f002000075a7 */ /* 0x0022a400080211ff */
[----:B--2---:R-:W-:Y:S05]  /*7f10*/  @!P1 NANOSLEEP.SYNCS 0x989680 ;  /* 0x009896800000995d */ /* 0x004fea0003900000 */
[----:B------:R-:W2:Y:S02]  /*7f20*/  @!P1 SYNCS.PHASECHK.TRANS64 P1, [R0+URZ+0xf0], R2 ;  /* 0x0000f002000095a7 */ /* 0x000ea400080210ff */
[----:B--2---:R-:W-:Y:S05]  /*7f30*/  @!P1 BRA `(.L_x_144) ;  /* 0xfffffffc00f09947 */ /* 0x004fea000383ffff */
[----:B------:R-:W-:Y:S05]  /*7f40*/  BRA `(.L_x_145) ;  /* 0xffffffc000b87947 */ /* 0x000fea000383ffff */
.L_x_87:
[----:B--2---:R2:W4:Y:S02]  /*7f50*/  SYNCS.PHASECHK.TRANS64.TRYWAIT P0, [R7+URZ+0x70], R0 ;  /* 0x00007000070075a7 */ /* 0x00452400080011ff */
[----:B----4-:R-:W-:Y:S05]  /*7f60*/  @!P0 NANOSLEEP.SYNCS 0x989680 ;  /* 0x009896800000895d */ /* 0x010fea0003900000 */
[----:B------:R-:W4:Y:S02]  /*7f70*/  @!P0 SYNCS.PHASECHK.TRANS64 P0, [R7+URZ+0x70], R0 ;  /* 0x00007000070085a7 */ /* 0x000f2400080010ff */
[----:B----4-:R-:W-:Y:S05]  /*7f80*/  @!P0 BRA `(.L_x_87) ;  /* 0xfffffffc00f08947 */ /* 0x010fea000383ffff */
[----:B------:R-:W-:Y:S05]  /*7f90*/  BRA `(.L_x_146) ;  /* 0xffffffc400d87947 */ /* 0x000fea000383ffff */
.L_x_90:
[----:B-1----:R-:W-:Y:S07]  /*7fa0*/  MOV R0, UR17 ;  /* 0x0000001100007c02 */ /* 0x002fee0008000f00 */
.L_x_147:
[----:B-1----:R1:W2:Y:S02]  /*7fb0*/  SYNCS.PHASECHK.TRANS64.TRYWAIT P2, [R0+URZ+0x68], R7 ;  /* 0x00006807000075a7 */ /* 0x0022a400080411ff */
[----:B--2---:R-:W-:Y:S05]  /*7fc0*/  @!P2 NANOSLEEP.SYNCS 0x989680 ;  /* 0x009896800000a95d */ /* 0x004fea0003900000 */
[----:B------:R-:W2:Y:S02]  /*7fd0*/  @!P2 SYNCS.PHASECHK.TRANS64 P2, [R0+URZ+0x68], R7 ;  /* 0x000068070000a5a7 */ /* 0x000ea400080410ff */
[----:B--2---:R-:W-:Y:S05]  /*7fe0*/  @!P2 BRA `(.L_x_147) ;  /* 0xfffffffc00f0a947 */ /* 0x004fea000383ffff */
[----:B------:R-:W-:Y:S05]  /*7ff0*/  BRA `(.L_x_89) ;  /* 0xffffffcc00387947 */ /* 0x000fea000383ffff */
.L_x_93:
[----:B-1----:R-:W-:Y:S07]  /*8000*/  MOV R0, UR17 ;  /* 0x0000001100007c02 */ /* 0x002fee0008000f00 */
.L_x_148:
[----:B-1----:R1:W2:Y:S02]  /*8010*/  SYNCS.PHASECHK.TRANS64.TRYWAIT P0, [R0+URZ+0x58], R6 ;  /* 0x00005806000075a7 */ /* 0x0022a400080011ff */
[----:B--2---:R-:W-:Y:S05]  /*8020*/  @!P0 NANOSLEEP.SYNCS 0x989680 ;  /* 0x009896800000895d */ /* 0x004fea0003900000 */
[----:B------:R-:W2:Y:S02]  /*8030*/  @!P0 SYNCS.PHASECHK.TRANS64 P0, [R0+URZ+0x58], R6 ;  /* 0x00005806000085a7 */ /* 0x000ea400080010ff */
[----:B--2---:R-:W-:Y:S05]  /*8040*/  @!P0 BRA `(.L_x_148) ;  /* 0xfffffffc00f08947 */ /* 0x004fea000383ffff */
[----:B------:R-:W-:Y:S05]  /*8050*/  BRA `(.L_x_149) ;  /* 0xffffffcc00887947 */ /* 0x000fea000383ffff */
.L_x_96:
[----:B--2---:R2:W3:Y:S02]  /*8060*/  SYNCS.PHASECHK.TRANS64.TRYWAIT P0, [R3+URZ+0x70], R0 ;  /* 0x00007000030075a7 */ /* 0x0044e400080011ff */
[----:B---3--:R-:W-:Y:S05]  /*8070*/  @!P0 NANOSLEEP.SYNCS 0x989680 ;  /* 0x009896800000895d */ /* 0x008fea0003900000 */
[----:B------:R-:W3:Y:S02]  /*8080*/  @!P0 SYNCS.PHASECHK.TRANS64 P0, [R3+URZ+0x70], R0 ;  /* 0x00007000030085a7 */ /* 0x000ee400080010ff */
[----:B---3--:R-:W-:Y:S05]  /*8090*/  @!P0 BRA `(.L_x_96) ;  /* 0xfffffffc00f08947 */ /* 0x008fea000383ffff */
[----:B------:R-:W-:Y:S05]  /*80a0*/  BRA `(.L_x_150) ;  /* 0xffffffd000cc7947 */ /* 0x000fea000383ffff */
.L_x_107:
[----:B-1----:R-:W-:Y:S04]  /*80b0*/  MOV R0, UR44 ;  /* 0x0000002c00007c02 */ /* 0x002fe80008000f00 */
[----:B------:R1:W2:Y:S03]  /*80c0*/  SYNCS.PHASECHK.TRANS64.TRYWAIT P1, [R0+URZ+0x50], R3 ;  /* 0x00005003000075a7 */ /* 0x0002a600080211ff */
[----:B--2---:R-:W-:Y:S05]  /*80d0*/  @!P1 NANOSLEEP.SYNCS 0x989680 ;  /* 0x009896800000995d */ /* 0x004fea0003900000 */
[----:B------:R-:W2:Y:S02]  /*80e0*/  @!P1 SYNCS.PHASECHK.TRANS64 P1, [R0+URZ+0x50], R3 ;  /* 0x00005003000095a7 */ /* 0x000ea400080210ff */
[----:B--2---:R-:W-:Y:S05]  /*80f0*/  @!P1 BRA `(.L_x_107) ;  /* 0xfffffffc00ec9947 */ /* 0x004fea000383ffff */
[----:B------:R-:W-:Y:S05]  /*8100*/  BRA `(.L_x_106) ;  /* 0xffffffe000207947 */ /* 0x000fea000383ffff */
.L_x_109:
[----:B------:R1:W1:Y:S02]  /*8110*/  SYNCS.PHASECHK.TRANS64.TRYWAIT P1, [R143+URZ+0x90], R4 ;  /* 0x000090048f0075a7 */ /* 0x00026400080211ff */
[----:B-1----:R-:W-:Y:S05]  /*8120*/  @!P1 NANOSLEEP.SYNCS 0x989680 ;  /* 0x009896800000995d */ /* 0x002fea0003900000 */
[----:B------:R-:W1:Y:S02]  /*8130*/  @!P1 SYNCS.PHASECHK.TRANS64 P1, [R143+URZ+0x90], R4 ;  /* 0x000090048f0095a7 */ /* 0x000e6400080210ff */
[----:B-1----:R-:W-:Y:S05]  /*8140*/  @!P1 BRA `(.L_x_109) ;  /* 0xfffffffc00f09947 */ /* 0x002fea000383ffff */
[----:B------:R-:W-:Y:S05]  /*8150*/  BRA `(.L_x_108) ;  /* 0xffffffe000687947 */ /* 0x000fea000383ffff */
        .weak           $__internal_0_$__cuda_sm10x_tcgen05_guardrail_trap_col_being_dealloced_not_returned_by_alloc
        .type           $__internal_0_$__cuda_sm10x_tcgen05_guardrail_trap_col_being_dealloced_not_returned_by_alloc,@function
        .size           $__internal_0_$__cuda_sm10x_tcgen05_guardrail_trap_col_being_dealloced_not_returned_by_alloc,($__internal_1_$__cuda_sm10x_tcgen05_guardrail_trap_phase_invalid_during_alloc - $__internal_0_$__cuda_sm10x_tcgen05_guardrail_trap_col_being_dealloced_not_returned_by_alloc)
$__internal_0_$__cuda_sm10x_tcgen05_guardrail_trap_col_being_dealloced_not_returned_by_alloc:
[----:B------:R-:W-:Y:S05]  /*8160*/  BPT.TRAP 0x1 ;  /* 0x000000040000795c */ /* 0x000fea0000300000 */
[----:B------:R-:W-:-:S04]  /*8170*/  HFMA2 R3, -RZ, RZ, 0, 0 ;  /* 0x00000000ff037431 */ /* 0x000fc800000001ff */
[----:B------:R-:W-:Y:S05]  /*8180*/  RET.REL.NODEC R2 `(_ZN7cutlass13device_kernelINS_4gemm6kernel13GemmUniversalIN4cute5tupleIJiiiiEEENS1_10collective13CollectiveMmaINS1_35MainloopSm100TmaUmmaWarpSpecializedILi5ELi2ELi4ENS5_IJNS4_1CILi2EEESB_NSA_ILi1EEEEEEEENS5_IJNSA_ILi256EEENSA_ILi64EEENSA_ILi128EEEEEENS_12float_e5m2_tENS5_IJlSC_lEEESJ_SK_NS4_8TiledMMAINS4_8MMA_AtomIJNS4_10MMA_TraitsINS4_25SM100_MMA_F8F6F4_2x1SM_SSEJSJ_SJ_fSF_SG_NS4_17integral_constantINS4_4UMMA5MajorELSR_0EEESS_NSP_INSQ_7ScaleInELST_0EEESU_EEEEEENS4_6LayoutINS5_IJSC_SC_SC_EEENS5_IJNSA_ILi0EEESZ_SZ_EEEEENS5_IJNS4_10UnderscoreES12_S12_EEEEENS4_28SM100_TMA_2SM_LOAD_MULTICASTENS4_14ComposedLayoutINS4_7SwizzleILi3ELi4ELi3EEENS4_18smem_ptr_flag_bitsILi8EEENSX_INS5_IJNSA_ILi8EEESH_EEENS5_IJSH_SC_EEEEEEEvNS4_8identityENS4_18SM100_TMA_2SM_LOADES1F_vS1G_EENS_8epilogue10collective18CollectiveEpilogueINS1J_23Sm100TmaWarpSpecializedILi1ELi1ELi64ELb0ELb0EEEJNS5_IJSH_SG_SH_EEENS5_IJNSX_ISH_SC_EENSX_ISG_SC_EEEEESJ_SK_SJ_SK_NS1J_6fusion15FusionCallbacksIS1N_NS1S_17LinearCombinationISJ_fSJ_fLNS_15FloatRoundStyleE2EEES1O_S1R_JEEENS4_5SM1004TMEM4LOAD26SM100_TMEM_LOAD_32dp32b64xENS4_13SM90_TMA_LOADENS16_INS17_ILi2ELi4ELi3EEES1A_NSX_INS5_IJS1B_SG_EEENS5_IJSG_SC_EEEEEEENS4_39AutoVectorizingCopyWithAssumedAlignmentILi128EEENS4_14SM90_TMA_STOREES27_S29_S29_EEEvvEEEEvNT_6ParamsE) ;  /* 0xffffff7c029c7950 */ /* 0x000fea0003c3ffff */
        .weak           $__internal_1_$__cuda_sm10x_tcgen05_guardrail_trap_phase_invalid_during_alloc
        .type           $__internal_1_$__cuda_sm10x_tcgen05_guardrail_trap_phase_invalid_during_alloc,@function
        .size           $__internal_1_$__cuda_sm10x_tcgen05_guardrail_trap_phase_invalid_during_alloc,($__internal_2_$__cuda_sm10x_tcgen05_guardrail_trap_unallocated_columns_being_dealloced - $__internal_1_$__cuda_sm10x_tcgen05_guardrail_trap_phase_invalid_during_alloc)
$__internal_1_$__cuda_sm10x_tcgen05_guardrail_trap_phase_invalid_during_alloc:
[----:B------:R-:W-:Y:S05]  /*8190*/  BPT.TRAP 0x1 ;  /* 0x000000040000795c */ /* 0x000fea0000300000 */
[----:B------:R-:W-:-:S04]  /*81a0*/  MOV R5, 0x0 ;  /* 0x0000000000057802 */ /* 0x000fc80000000f00 */
[----:B------:R-:W-:Y:S05]  /*81b0*/  RET.REL.NODEC R4 `(_ZN7cutlass13device_kernelINS_4gemm6kernel13GemmUniversalIN4cute5tupleIJiiiiEEENS1_10collective13CollectiveMmaINS1_35MainloopSm100TmaUmmaWarpSpecializedILi5ELi2ELi4ENS5_IJNS4_1CILi2EEESB_NSA_ILi1EEEEEEEENS5_IJNSA_ILi256EEENSA_ILi64EEENSA_ILi128EEEEEENS_12float_e5m2_tENS5_IJlSC_lEEESJ_SK_NS4_8TiledMMAINS4_8MMA_AtomIJNS4_10MMA_TraitsINS4_25SM100_MMA_F8F6F4_2x1SM_SSEJSJ_SJ_fSF_SG_NS4_17integral_constantINS4_4UMMA5MajorELSR_0EEESS_NSP_INSQ_7ScaleInELST_0EEESU_EEEEEENS4_6LayoutINS5_IJSC_SC_SC_EEENS5_IJNSA_ILi0EEESZ_SZ_EEEEENS5_IJNS4_10UnderscoreES12_S12_EEEEENS4_28SM100_TMA_2SM_LOAD_MULTICASTENS4_14ComposedLayoutINS4_7SwizzleILi3ELi4ELi3EEENS4_18smem_ptr_flag_bitsILi8EEENSX_INS5_IJNSA_ILi8EEESH_EEENS5_IJSH_SC_EEEEEEEvNS4_8identityENS4_18SM100_TMA_2SM_LOADES1F_vS1G_EENS_8epilogue10collective18CollectiveEpilogueINS1J_23Sm100TmaWarpSpecializedILi1ELi1ELi64ELb0ELb0EEEJNS5_IJSH_SG_SH_EEENS5_IJNSX_ISH_SC_EENSX_ISG_SC_EEEEESJ_SK_SJ_SK_NS1J_6fusion15FusionCallbacksIS1N_NS1S_17LinearCombinationISJ_fSJ_fLNS_15FloatRoundStyleE2EEES1O_S1R_JEEENS4_5SM1004TMEM4LOAD26SM100_TMEM_LOAD_32dp32b64xENS4_13SM90_TMA_LOADENS16_INS17_ILi2ELi4ELi3EEES1A_NSX_INS5_IJS1B_SG_EEENS5_IJSG_SC_EEEEEEENS4_39AutoVectorizingCopyWithAssumedAlignmentILi128EEENS4_14SM90_TMA_STOREES27_S29_S29_EEEvvEEEEvNT_6ParamsE) ;  /* 0xffffff7c04907950 */ /* 0x000fea0003c3ffff */
        .weak           $__internal_2_$__cuda_sm10x_tcgen05_guardrail_trap_unallocated_columns_being_dealloced
        .type           $__internal_2_$__cuda_sm10x_tcgen05_guardrail_trap_unallocated_columns_being_dealloced,@function
        .size           $__internal_2_$__cuda_sm10x_tcgen05_guardrail_trap_unallocated_columns_being_dealloced,(.L_x_152 - $__internal_2_$__cuda_sm10x_tcgen05_guardrail_trap_unallocated_columns_being_dealloced)
$__internal_2_$__cuda_sm10x_tcgen05_guardrail_trap_unallocated_columns_being_dealloced:
[----:B------:R-:W-:Y:S05]  /*81c0*/  BPT.TRAP 0x1 ;  /* 0x000000040000795c */ /* 0x000fea0000300000 */
[----:B------:R-:W-:-:S04]  /*81d0*/  HFMA2 R3, -RZ, RZ, 0, 0 ;  /* 0x00000000ff037431 */ /* 0x000fc800000001ff */
[----:B------:R-:W-:Y:S05]  /*81e0*/  RET.REL.NODEC R2 `(_ZN7cutlass13device_kernelINS_4gemm6kernel13GemmUniversalIN4cute5tupleIJiiiiEEENS1_10collective13CollectiveMmaINS1_35MainloopSm100TmaUmmaWarpSpecializedILi5ELi2ELi4ENS5_IJNS4_1CILi2EEESB_NSA_ILi1EEEEEEEENS5_IJNSA_ILi256EEENSA_ILi64EEENSA_ILi128EEEEEENS_12float_e5m2_tENS5_IJlSC_lEEESJ_SK_NS4_8TiledMMAINS4_8MMA_AtomIJNS4_10MMA_TraitsINS4_25SM100_MMA_F8F6F4_2x1SM_SSEJSJ_SJ_fSF_SG_NS4_17integral_constantINS4_4UMMA5MajorELSR_0EEESS_NSP_INSQ_7ScaleInELST_0EEESU_EEEEEENS4_6LayoutINS5_IJSC_SC_SC_EEENS5_IJNSA_ILi0EEESZ_SZ_EEEEENS5_IJNS4_10UnderscoreES12_S12_EEEEENS4_28SM100_TMA_2SM_LOAD_MULTICASTENS4_14ComposedLayoutINS4_7SwizzleILi3ELi4ELi3EEENS4_18smem_ptr_flag_bitsILi8EEENSX_INS5_IJNSA_ILi8EEESH_EEENS5_IJSH_SC_EEEEEEEvNS4_8identityENS4_18SM100_TMA_2SM_LOADES1F_vS1G_EENS_8epilogue10collective18CollectiveEpilogueINS1J_23Sm100TmaWarpSpecializedILi1ELi1ELi64ELb0ELb0EEEJNS5_IJSH_SG_SH_EEENS5_IJNSX_ISH_SC_EENSX_ISG_SC_EEEEESJ_SK_SJ_SK_NS1J_6fusion15FusionCallbacksIS1N_NS1S_17LinearCombinationISJ_fSJ_fLNS_15FloatRoundStyleE2EEES1O_S1R_JEEENS4_5SM1004TMEM4LOAD26SM100_TMEM_LOAD_32dp32b64xENS4_13SM90_TMA_LOADENS16_INS17_ILi2ELi4ELi3EEES1A_NSX_INS5_IJS1B_SG_EEENS5_IJSG_SC_EEEEEEENS4_39AutoVectorizingCopyWithAssumedAlignmentILi128EEENS4_14SM90_TMA_STOREES27_S29_S29_EEEvvEEEEvNT_6ParamsE) ;  /* 0xffffff7c02847950 */ /* 0x000fea0003c3ffff */
.L_x_151:
[----:B------:R-:W-:-:S00]  /*81f0*/  BRA `(.L_x_151) ;  /* 0xfffffffc00fc7947 */ /* 0x000fc0000383ffff */
[----:B------:R-:W-:-:S00]  /*8200*/  NOP ;  /* 0x0000000000007918 */ /* 0x000fc00000000000 */
[----:B------:R-:W-:-:S00]  /*8210*/  NOP ;  /* 0x0000000000007918 */ /* 0x000fc00000000000 */
[----:B------:R-:W-:-:S00]  /*8220*/  NOP ;  /* 0x0000000000007918 */ /* 0x000fc00000000000 */
[----:B------:R-:W-:-:S00]  /*8230*/  NOP ;  /* 0x0000000000007918 */ /* 0x000fc00000000000 */
[----:B------:R-:W-:-:S00]  /*8240*/  NOP ;  /* 0x0000000000007918 */ /* 0x000fc00000000000 */
[----:B------:R-:W-:-:S00]  /*8250*/  NOP ;  /* 0x0000000000007918 */ /* 0x000fc00000000000 */
[----:B------:R-:W-:-:S00]  /*8260*/  NOP ;  /* 0x0000000000007918 */ /* 0x000fc00000000000 */
[----:B------:R-:W-:-:S00]  /*8270*/  NOP ;  /* 0x0000000000007918 */ /* 0x000fc00000000000 */
.L_x_152:


//--------------------- .nv.global.init           --------------------------
	.section	.nv.global.init,"aw",@progbits
.nv.global.init:
	.type		$str$27,@object
	.size		$str$27,($str$28 - $str$27)
$str$27:
        /*0000*/ 	.byte	0x28, 0x61, 0x64, 0x64, 0x72, 0x65, 0x73, 0x73, 0x20, 0x26, 0x20, 0x6d, 0x61, 0x73, 0x6b, 0x29
        /*0010*/ 	.byte	0x20, 0x3d, 0x3d, 0x20, 0x30, 0x00
	.type		$str$28,@object
	.size		$str$28,($str$26 - $str$28)
$str$28:
        /*0016*/ 	.byte	0x2f, 0x74, 0x6d, 0x70, 0x2f, 0x63, 0x75, 0x74, 0x6c, 0x61, 0x73, 0x73, 0x5f, 0x73, 0x77, 0x65
        /*0026*/ 	.byte	0x65, 0x70, 0x5f, 0x73, 0x72, 0x63, 0x2f, 0x69, 0x6e, 0x63, 0x6c, 0x75, 0x64, 0x65, 0x2f, 0x63
        /*0036*/ 	.byte	0x75, 0x74, 0x65, 0x2f, 0x70, 0x6f, 0x69, 0x6e, 0x74, 0x65, 0x72, 0x5f, 0x66, 0x6c, 0x61, 0x67
        /*0046*/ 	.byte	0x67, 0x65, 0x64, 0x2e, 0x68, 0x70, 0x70, 0x00
	.type		$str$26,@object
	.size		$str$26,($str$25 - $str$26)
$str$26:
        /*004e*/ 	.byte	0x2f, 0x74, 0x6d, 0x70, 0x2f, 0x63, 0x75, 0x74, 0x6c, 0x61, 0x73, 0x73, 0x5f, 0x73, 0x77, 0x65
        /*005e*/ 	.byte	0x65, 0x70, 0x5f, 0x73, 0x72, 0x63, 0x2f, 0x69, 0x6e, 0x63, 0x6c, 0x75, 0x64, 0x65, 0x2f, 0x63
        /*006e*/ 	.byte	0x75, 0x74, 0x65, 0x2f, 0x61, 0x74, 0x6f, 0x6d, 0x2f, 0x63, 0x6f, 0x70, 0x79, 0x5f, 0x74, 0x72
        /*007e*/ 	.byte	0x61, 0x69, 0x74, 0x73, 0x5f, 0x73, 0x6d, 0x31, 0x30, 0x30, 0x2e, 0x68, 0x70, 0x70, 0x00
	.type		$str$25,@object
	.size		$str$25,(__unnamed_1 - $str$25)
$str$25:
        /*008d*/ 	.byte	0x28, 0x28, 0x75, 0x69, 0x6e, 0x74, 0x33, 0x32, 0x5f, 0x74, 0x28, 0x74, 0x68, 0x72, 0x65, 0x61
        /*009d*/ 	.byte	0x64, 0x49, 0x64, 0x78, 0x2e, 0x78, 0x29, 0x20, 0x2f, 0x20, 0x33, 0x32, 0x29, 0x20, 0x25, 0x20
        /*00ad*/ 	.byte	0x34, 0x29, 0x20, 0x3d, 0x3d, 0x20, 0x28, 0x28, 0x28, 0x74, 0x6d, 0x65, 0x6d, 0x5f, 0x61, 0x64
        /*00bd*/ 	.byte	0x64, 0x72, 0x20, 0x3e, 0x3e, 0x20, 0x31, 0x36, 0x29, 0x20, 0x2f, 0x20, 0x33, 0x32, 0x29, 0x20
        /*00cd*/ 	.byte	0x25, 0x20, 0x34, 0x29, 0x00
	.type		__unnamed_1,@object
	.size		__unnamed_1,(__unnamed_2 - __unnamed_1)
__unnamed_1:
        /*00d2*/ 	.byte	0x61, 0x75, 0x74, 0x6f, 0x20, 0x63, 0x75, 0x74, 0x65, 0x3a, 0x3a, 0x61, 0x73, 0x5f, 0x70, 0x6f
        /* <DEDUP_REMOVED lines=24> */
        /*0262*/ 	.byte	0x43, 0x3c, 0x38, 0x31, 0x39, 0x32, 0x3e, 0x3e, 0x3e, 0x3e, 0x5d, 0x00
	.type		__unnamed_2,@object
	.size		__unnamed_2,(.L_2 - __unnamed_2)
__unnamed_2:
        /* <DEDUP_REMOVED lines=42> */
        /*050e*/ 	.byte	0x3e, 0x3e, 0x3e, 0x3e, 0x5d, 0x00
.L_2:


//--------------------- .nv.shared._ZN7cutlass13device_kernelINS_4gemm6kernel13GemmUniversalIN4cute5tupleIJiiiiEEENS1_10collective13CollectiveMmaINS1_35MainloopSm100TmaUmmaWarpSpecializedILi5ELi2ELi4ENS5_IJNS4_1CILi2EEESB_NSA_ILi1EEEEEEEENS5_IJNSA_ILi256EEENSA_ILi64EEENSA_ILi128EEEEEENS_12float_e5m2_tENS5_IJlSC_lEEESJ_SK_NS4_8TiledMMAINS4_8MMA_AtomIJNS4_10MMA_TraitsINS4_25SM100_MMA_F8F6F4_2x1SM_SSEJSJ_SJ_fSF_SG_NS4_17integral_constantINS4_4UMMA5MajorELSR_0EEESS_NSP_INSQ_7ScaleInELST_0EEESU_EEEEEENS4_6LayoutINS5_IJSC_SC_SC_EEENS5_IJNSA_ILi0EEESZ_SZ_EEEEENS5_IJNS4_10UnderscoreES12_S12_EEEEENS4_28SM100_TMA_2SM_LOAD_MULTICASTENS4_14ComposedLayoutINS4_7SwizzleILi3ELi4ELi3EEENS4_18smem_ptr_flag_bitsILi8EEENSX_INS5_IJNSA_ILi8EEESH_EEENS5_IJSH_SC_EEEEEEEvNS4_8identityENS4_18SM100_TMA_2SM_LOADES1F_vS1G_EENS_8epilogue10collective18CollectiveEpilogueINS1J_23Sm100TmaWarpSpecializedILi1ELi1ELi64ELb0ELb0EEEJNS5_IJSH_SG_SH_EEENS5_IJNSX_ISH_SC_EENSX_ISG_SC_EEEEESJ_SK_SJ_SK_NS1J_6fusion15FusionCallbacksIS1N_NS1S_17LinearCombinationISJ_fSJ_fLNS_15FloatRoundStyleE2EEES1O_S1R_JEEENS4_5SM1004TMEM4LOAD26SM100_TMEM_LOAD_32dp32b64xENS4_13SM90_TMA_LOADENS16_INS17_ILi2ELi4ELi3EEES1A_NSX_INS5_IJS1B_SG_EEENS5_IJSG_SC_EEEEEEENS4_39AutoVectorizingCopyWithAssumedAlignmentILi128EEENS4_14SM90_TMA_STOREES27_S29_S29_EEEvvEEEEvNT_6ParamsE --------------------------
	.section	.nv.shared._ZN7cutlass13device_kernelINS_4gemm6kernel13GemmUniversalIN4cute5tupleIJiiiiEEENS1_10collective13CollectiveMmaINS1_35MainloopSm100TmaUmmaWarpSpecializedILi5ELi2ELi4ENS5_IJNS4_1CILi2EEESB_NSA_ILi1EEEEEEEENS5_IJNSA_ILi256EEENSA_ILi64EEENSA_ILi128EEEEEENS_12float_e5m2_tENS5_IJlSC_lEEESJ_SK_NS4_8TiledMMAINS4_8MMA_AtomIJNS4_10MMA_TraitsINS4_25SM100_MMA_F8F6F4_2x1SM_SSEJSJ_SJ_fSF_SG_NS4_17integral_constantINS4_4UMMA5MajorELSR_0EEESS_NSP_INSQ_7ScaleInELST_0EEESU_EEEEEENS4_6LayoutINS5_IJSC_SC_SC_EEENS5_IJNSA_ILi0EEESZ_SZ_EEEEENS5_IJNS4_10UnderscoreES12_S12_EEEEENS4_28SM100_TMA_2SM_LOAD_MULTICASTENS4_14ComposedLayoutINS4_7SwizzleILi3ELi4ELi3EEENS4_18smem_ptr_flag_bitsILi8EEENSX_INS5_IJNSA_ILi8EEESH_EEENS5_IJSH_SC_EEEEEEEvNS4_8identityENS4_18SM100_TMA_2SM_LOADES1F_vS1G_EENS_8epilogue10collective18CollectiveEpilogueINS1J_23Sm100TmaWarpSpecializedILi1ELi1ELi64ELb0ELb0EEEJNS5_IJSH_SG_SH_EEENS5_IJNSX_ISH_SC_EENSX_ISG_SC_EEEEESJ_SK_SJ_SK_NS1J_6fusion15FusionCallbacksIS1N_NS1S_17LinearCombinationISJ_fSJ_fLNS_15FloatRoundStyleE2EEES1O_S1R_JEEENS4_5SM1004TMEM4LOAD26SM100_TMEM_LOAD_32dp32b64xENS4_13SM90_TMA_LOADENS16_INS17_ILi2ELi4ELi3EEES1A_NSX_INS5_IJS1B_SG_EEENS5_IJSG_SC_EEEEEEENS4_39AutoVectorizingCopyWithAssumedAlignmentILi128EEENS4_14SM90_TMA_STOREES27_S29_S29_EEEvvEEEEvNT_6ParamsE,"aw",@nobits
	.sectionflags	@""
	.align	16
	.zero		1024


//--------------------- .nv.shared.reserved.0     --------------------------
	.section	.nv.shared.reserved.0,"aw",@nobits
	.weak		__nv_reservedSMEM_offset_0_alias
	.size		__nv_reservedSMEM_offset_0_alias, 0, 64
	.other		__nv_reservedSMEM_offset_0_alias,@"STO_CUDA_RESERVED_SHARED STV_DEFAULT"
__nv_reservedSMEM_offset_0_alias:
	.zero		0
.nv.shared.reserved.0:
	.zero		64
	.weak		__nv_reservedSMEM_tcgen05_partition
	.type		__nv_reservedSMEM_tcgen05_partition,@object
	.size		__nv_reservedSMEM_tcgen05_partition,(.L_0 - __nv_reservedSMEM_tcgen05_partition)
__nv_reservedSMEM_tcgen05_partition:
	.zero		32
.L_0:


//--------------------- .nv.global                --------------------------
	.section	.nv.global,"aw",@nobits
.nv.global:
	.type		_ZN39_INTERNAL_524f0b46_4_k_cu_48a351b3_92294cute1_E,@object
	.size		_ZN39_INTERNAL_524f0b46_4_k_cu_48a351b3_92294cute1_E,(_ZN39_INTERNAL_524f0b46_4_k_cu_48a351b3_92294cuda3std3__45__cpo6cbeginE - _ZN39_INTERNAL_524f0b46_4_k_cu_48a351b3_92294cute1_E)
_ZN39_INTERNAL_524f0b46_4_k_cu_48a351b3_92294cute1_E:
	.zero		1
	.type		_ZN39_INTERNAL_524f0b46_4_k_cu_48a351b3_92294cuda3std3__45__cpo6cbeginE,@object
	.size		_ZN39_INTERNAL_524f0b46_4_k_cu_48a351b3_92294cuda3std3__45__cpo6cbeginE,(_ZN39_INTERNAL_524f0b46_4_k_cu_48a351b3_92294cuda3std3__48in_placeE - _ZN39_INTERNAL_524f0b46_4_k_cu_48a351b3_92294cuda3std3__45__cpo6cbeginE)
_ZN39_INTERNAL_524f0b46_4_k_cu_48a351b3_92294cuda3std3__45__cpo6cbeginE:
	.zero		1
	.type		_ZN39_INTERNAL_524f0b46_4_k_cu_48a351b3_92294cuda3std3__48in_placeE,@object
	.size		_ZN39_INTERNAL_524f0b46_4_k_cu_48a351b3_92294cuda3std3__48in_placeE,(_ZN39_INTERNAL_524f0b46_4_k_cu_48a351b3_92294cuda3std6ranges3__45__cpo9iter_moveE - _ZN39_INTERNAL_524f0b46_4_k_cu_48a351b3_92294cuda3std3__48in_placeE)
_ZN39_INTERNAL_524f0b46_4_k_cu_48a351b3_92294cuda3std3__48in_placeE:
	.zero		1
	.type		_ZN39_INTERNAL_524f0b46_4_k_cu_48a351b3_92294cuda3std6ranges3__45__cpo9iter_moveE,@object
	.size		_ZN39_INTERNAL_524f0b46_4_k_cu_48a351b3_92294cuda3std6ranges3__45__cpo9iter_moveE,(_ZN39_INTERNAL_524f0b46_4_k_cu_48a351b3_92294cuda3std3__45__cpo5beginE - _ZN39_INTERNAL_524f0b46_4_k_cu_48a351b3_92294cuda3std6ranges3__45__cpo9iter_moveE)
_ZN39_INTERNAL_524f0b46_4_k_cu_48a351b3_92294cuda3std6ranges3__45__cpo9iter_moveE:
	.zero		1
	.type		_ZN39_INTERNAL_524f0b46_4_k_cu_48a351b3_92294cuda3std3__45__cpo5beginE,@object
	.size		_ZN39_INTERNAL_524f0b46_4_k_cu_48a351b3_92294cuda3std3__45__cpo5beginE,(_ZN39_INTERNAL_524f0b46_4_k_cu_48a351b3_92294cuda3std3__441_GLOBAL__N__524f0b46_4_k_cu_48a351b3_92296ignoreE - _ZN39_INTERNAL_524f0b46_4_k_cu_48a351b3_92294cuda3std3__45__cpo5beginE)
_ZN39_INTERNAL_524f0b46_4_k_cu_48a351b3_92294cuda3std3__45__cpo5beginE:
	.zero		1
	.type		_ZN39_INTERNAL_524f0b46_4_k_cu_48a351b3_92294cuda3std3__441_GLOBAL__N__524f0b46_4_k_cu_48a351b3_92296ignoreE,@object
	.size		_ZN39_INTERNAL_524f0b46_4_k_cu_48a351b3_92294cuda3std3__441_GLOBAL__N__524f0b46_4_k_cu_48a351b3_92296ignoreE,(_ZN39_INTERNAL_524f0b46_4_k_cu_48a351b3_92294cute7productE - _ZN39_INTERNAL_524f0b46_4_k_cu_48a351b3_92294cuda3std3__441_GLOBAL__N__524f0b46_4_k_cu_48a351b3_92296ignoreE)
_ZN39_INTERNAL_524f0b46_4_k_cu_48a351b3_92294cuda3std3__441_GLOBAL__N__524f0b46_4_k_cu_48a351b3_92296ignoreE:
	.zero		1
	.type		_ZN39_INTERNAL_524f0b46_4_k_cu_48a351b3_92294cute7productE,@object
	.size		_ZN39_INTERNAL_524f0b46_4_k_cu_48a351b3_92294cute7productE,(_ZN39_INTERNAL_524f0b46_4_k_cu_48a351b3_92294cuda3std3__45__cpo3endE - _ZN39_INTERNAL_524f0b46_4_k_cu_48a351b3_92294cute7productE)
_ZN39_INTERNAL_524f0b46_4_k_cu_48a351b3_92294cute7productE:
	.zero		1
	.type		_ZN39_INTERNAL_524f0b46_4_k_cu_48a351b3_92294cuda3std3__45__cpo3endE,@object
	.size		_ZN39_INTERNAL_524f0b46_4_k_cu_48a351b3_92294cuda3std3__45__cpo3endE,(_ZN39_INTERNAL_524f0b46_4_k_cu_48a351b3_92294cuda3std3__419piecewise_constructE - _ZN39_INTERNAL_524f0b46_4_k_cu_48a351b3_92294cuda3std3__45__cpo3endE)
_ZN39_INTERNAL_524f0b46_4_k_cu_48a351b3_92294cuda3std3__45__cpo3endE:
	.zero		1
	.type		_ZN39_INTERNAL_524f0b46_4_k_cu_48a351b3_92294cuda3std3__419piecewise_constructE,@object
	.size		_ZN39_INTERNAL_524f0b46_4_k_cu_48a351b3_92294cuda3std3__419piecewise_constructE,(_ZN39_INTERNAL_524f0b46_4_k_cu_48a351b3_92294cuda3std3__45__cpo4cendE - _ZN39_INTERNAL_524f0b46_4_k_cu_48a351b3_92294cuda3std3__419piecewise_constructE)
_ZN39_INTERNAL_524f0b46_4_k_cu_48a351b3_92294cuda3std3__419piecewise_constructE:
	.zero		1
	.type		_ZN39_INTERNAL_524f0b46_4_k_cu_48a351b3_92294cuda3std3__45__cpo4cendE,@object
	.size		_ZN39_INTERNAL_524f0b46_4_k_cu_48a351b3_92294cuda3std3__45__cpo4cendE,(_ZN39_INTERNAL_524f0b46_4_k_cu_48a351b3_92294cuda3std6ranges3__45__cpo4swapE - _ZN39_INTERNAL_524f0b46_4_k_cu_48a351b3_92294cuda3std3__45__cpo4cendE)
_ZN39_INTERNAL_524f0b46_4_k_cu_48a351b3_92294cuda3std3__45__cpo4cendE:
	.zero		1
	.type		_ZN39_INTERNAL_524f0b46_4_k_cu_48a351b3_92294cuda3std6ranges3__45__cpo4swapE,@object
	.size		_ZN39_INTERNAL_524f0b46_4_k_cu_48a351b3_92294cuda3std6ranges3__45__cpo4swapE,(.L_10 - _ZN39_INTERNAL_524f0b46_4_k_cu_48a351b3_92294cuda3std6ranges3__45__cpo4swapE)
_ZN39_INTERNAL_524f0b46_4_k_cu_48a351b3_92294cuda3std6ranges3__45__cpo4swapE:
	.zero		1
.L_10:


//--------------------- .nv.constant0._ZN7cutlass13device_kernelINS_4gemm6kernel13GemmUniversalIN4cute5tupleIJiiiiEEENS1_10collective13CollectiveMmaINS1_35MainloopSm100TmaUmmaWarpSpecializedILi5ELi2ELi4ENS5_IJNS4_1CILi2EEESB_NSA_ILi1EEEEEEEENS5_IJNSA_ILi256EEENSA_ILi64EEENSA_ILi128EEEEEENS_12float_e5m2_tENS5_IJlSC_lEEESJ_SK_NS4_8TiledMMAINS4_8MMA_AtomIJNS4_10MMA_TraitsINS4_25SM100_MMA_F8F6F4_2x1SM_SSEJSJ_SJ_fSF_SG_NS4_17integral_constantINS4_4UMMA5MajorELSR_0EEESS_NSP_INSQ_7ScaleInELST_0EEESU_EEEEEENS4_6LayoutINS5_IJSC_SC_SC_EEENS5_IJNSA_ILi0EEESZ_SZ_EEEEENS5_IJNS4_10UnderscoreES12_S12_EEEEENS4_28SM100_TMA_2SM_LOAD_MULTICASTENS4_14ComposedLayoutINS4_7SwizzleILi3ELi4ELi3EEENS4_18smem_ptr_flag_bitsILi8EEENSX_INS5_IJNSA_ILi8EEESH_EEENS5_IJSH_SC_EEEEEEEvNS4_8identityENS4_18SM100_TMA_2SM_LOADES1F_vS1G_EENS_8epilogue10collective18CollectiveEpilogueINS1J_23Sm100TmaWarpSpecializedILi1ELi1ELi64ELb0ELb0EEEJNS5_IJSH_SG_SH_EEENS5_IJNSX_ISH_SC_EENSX_ISG_SC_EEEEESJ_SK_SJ_SK_NS1J_6fusion15FusionCallbacksIS1N_NS1S_17LinearCombinationISJ_fSJ_fLNS_15FloatRoundStyleE2EEES1O_S1R_JEEENS4_5SM1004TMEM4LOAD26SM100_TMEM_LOAD_32dp32b64xENS4_13SM90_TMA_LOADENS16_INS17_ILi2ELi4ELi3EEES1A_NSX_INS5_IJS1B_SG_EEENS5_IJSG_SC_EEEEEEENS4_39AutoVectorizingCopyWithAssumedAlignmentILi128EEENS4_14SM90_TMA_STOREES27_S29_S29_EEEvvEEEEvNT_6ParamsE --------------------------
	.section	.nv.constant0._ZN7cutlass13device_kernelINS_4gemm6kernel13GemmUniversalIN4cute5tupleIJiiiiEEENS1_10collective13CollectiveMmaINS1_35MainloopSm100TmaUmmaWarpSpecializedILi5ELi2ELi4ENS5_IJNS4_1CILi2EEESB_NSA_ILi1EEEEEEEENS5_IJNSA_ILi256EEENSA_ILi64EEENSA_ILi128EEEEEENS_12float_e5m2_tENS5_IJlSC_lEEESJ_SK_NS4_8TiledMMAINS4_8MMA_AtomIJNS4_10MMA_TraitsINS4_25SM100_MMA_F8F6F4_2x1SM_SSEJSJ_SJ_fSF_SG_NS4_17integral_constantINS4_4UMMA5MajorELSR_0EEESS_NSP_INSQ_7ScaleInELST_0EEESU_EEEEEENS4_6LayoutINS5_IJSC_SC_SC_EEENS5_IJNSA_ILi0EEESZ_SZ_EEEEENS5_IJNS4_10UnderscoreES12_S12_EEEEENS4_28SM100_TMA_2SM_LOAD_MULTICASTENS4_14ComposedLayoutINS4_7SwizzleILi3ELi4ELi3EEENS4_18smem_ptr_flag_bitsILi8EEENSX_INS5_IJNSA_ILi8EEESH_EEENS5_IJSH_SC_EEEEEEEvNS4_8identityENS4_18SM100_TMA_2SM_LOADES1F_vS1G_EENS_8epilogue10collective18CollectiveEpilogueINS1J_23Sm100TmaWarpSpecializedILi1ELi1ELi64ELb0ELb0EEEJNS5_IJSH_SG_SH_EEENS5_IJNSX_ISH_SC_EENSX_ISG_SC_EEEEESJ_SK_SJ_SK_NS1J_6fusion15FusionCallbacksIS1N_NS1S_17LinearCombinationISJ_fSJ_fLNS_15FloatRoundStyleE2EEES1O_S1R_JEEENS4_5SM1004TMEM4LOAD26SM100_TMEM_LOAD_32dp32b64xENS4_13SM90_TMA_LOADENS16_INS17_ILi2ELi4ELi3EEES1A_NSX_INS5_IJS1B_SG_EEENS5_IJSG_SC_EEEEEEENS4_39AutoVectorizingCopyWithAssumedAlignmentILi128EEENS4_14SM90_TMA_STOREES27_S29_S29_EEEvvEEEEvNT_6ParamsE,"a",@progbits
	.sectionflags	@""
	.align	4
.nv.constant0._ZN7cutlass13device_kernelINS_4gemm6kernel13GemmUniversalIN4cute5tupleIJiiiiEEENS1_10collective13CollectiveMmaINS1_35MainloopSm100TmaUmmaWarpSpecializedILi5ELi2ELi4ENS5_IJNS4_1CILi2EEESB_NSA_ILi1EEEEEEEENS5_IJNSA_ILi256EEENSA_ILi64EEENSA_ILi128EEEEEENS_12float_e5m2_tENS5_IJlSC_lEEESJ_SK_NS4_8TiledMMAINS4_8MMA_AtomIJNS4_10MMA_TraitsINS4_25SM100_MMA_F8F6F4_2x1SM_SSEJSJ_SJ_fSF_SG_NS4_17integral_constantINS4_4UMMA5MajorELSR_0EEESS_NSP_INSQ_7ScaleInELST_0EEESU_EEEEEENS4_6LayoutINS5_IJSC_SC_SC_EEENS5_IJNSA_ILi0EEESZ_SZ_EEEEENS5_IJNS4_10UnderscoreES12_S12_EEEEENS4_28SM100_TMA_2SM_LOAD_MULTICASTENS4_14ComposedLayoutINS4_7SwizzleILi3ELi4ELi3EEENS4_18smem_ptr_flag_bitsILi8EEENSX_INS5_IJNSA_ILi8EEESH_EEENS5_IJSH_SC_EEEEEEEvNS4_8identityENS4_18SM100_TMA_2SM_LOADES1F_vS1G_EENS_8epilogue10collective18CollectiveEpilogueINS1J_23Sm100TmaWarpSpecializedILi1ELi1ELi64ELb0ELb0EEEJNS5_IJSH_SG_SH_EEENS5_IJNSX_ISH_SC_EENSX_ISG_SC_EEEEESJ_SK_SJ_SK_NS1J_6fusion15FusionCallbacksIS1N_NS1S_17LinearCombinationISJ_fSJ_fLNS_15FloatRoundStyleE2EEES1O_S1R_JEEENS4_5SM1004TMEM4LOAD26SM100_TMEM_LOAD_32dp32b64xENS4_13SM90_TMA_LOADENS16_INS17_ILi2ELi4ELi3EEES1A_NSX_INS5_IJS1B_SG_EEENS5_IJSG_SC_EEEEEEENS4_39AutoVectorizingCopyWithAssumedAlignmentILi128EEENS4_14SM90_TMA_STOREES27_S29_S29_EEEvvEEEEvNT_6ParamsE:
	.zero		2944


//--------------------- SYMBOLS --------------------------

	.type		.nv.reservedSmem.offset0,@object
	.size		.nv.reservedSmem.offset0,0x4
	.type		.nv.reservedSmem.cap,@object
	.size		.nv.reservedSmem.cap,0x4
	.type		__assertfail,@function
